// auto-generated by cutlass_sweep.gemm — config: {"arch": "sm_90", "cluster_m": 1, "cluster_n": 1, "dtype": "e5m2", "dtype_b": "e5m2", "layout": "nt", "stages": 6, "tile_k": 128, "tile_m": 64, "tile_n": 64}
#include "cutlass/cutlass.h"
#include "cutlass/gemm/collective/collective_builder.hpp"
#include "cutlass/gemm/device/gemm_universal_adapter.h"
#include "cutlass/gemm/kernel/gemm_universal.hpp"
#include "cutlass/epilogue/collective/collective_builder.hpp"

using ElemA = cutlass::float_e5m2_t;
using ElemB = cutlass::float_e5m2_t;
using ElemCD = cutlass::float_e5m2_t;
using Acc  = float;
using TileShape    = cute::Shape<cute::_64, cute::_64, cute::_128>;
using ClusterShape = cute::Shape<cute::_1, cute::_1, cute::_1>;

using CollectiveEpilogue = typename cutlass::epilogue::collective::CollectiveBuilder<
    cutlass::arch::Sm90, cutlass::arch::OpClassTensorOp,
    TileShape, ClusterShape,
    cutlass::epilogue::collective::EpilogueTileAuto,
    Acc, Acc,
    ElemCD, cutlass::layout::RowMajor, 128 / cutlass::sizeof_bits<ElemCD>::value,
    ElemCD, cutlass::layout::RowMajor, 128 / cutlass::sizeof_bits<ElemCD>::value,
    cutlass::epilogue::collective::EpilogueScheduleAuto
  >::CollectiveOp;

using CollectiveMainloop = typename cutlass::gemm::collective::CollectiveBuilder<
    cutlass::arch::Sm90, cutlass::arch::OpClassTensorOp,
    ElemA, cutlass::layout::RowMajor, 128 / cutlass::sizeof_bits<ElemA>::value,
    ElemB, cutlass::layout::ColumnMajor, 128 / cutlass::sizeof_bits<ElemB>::value,
    Acc,
    TileShape, ClusterShape,
    cutlass::gemm::collective::StageCount<6>,
    cutlass::gemm::collective::KernelScheduleAuto
  >::CollectiveOp;

using GemmKernel = cutlass::gemm::kernel::GemmUniversal<
    cute::Shape<int,int,int,int>,
    CollectiveMainloop,
    CollectiveEpilogue
>;
using Gemm = cutlass::gemm::device::GemmUniversalAdapter<GemmKernel>;

// Force the device kernel symbol into the cubin without needing a host main.
auto* _anchor = &cutlass::device_kernel<GemmKernel>;


// ===== COMPILED SASS (sm_90a) =====

	.target	sm_90a

	.elftype	@"ET_EXEC"


//--------------------- .note.nv.tkinfo           --------------------------
	.section	.note.nv.tkinfo,"",@"SHT_NOTE"
	.sectionflags	@"SHF_NOTE_NV_TKINFO"
	.tkinfo
        /*0018*/ 	.word	0x00000002
        /*0030*/ 	.string	""
        /*0030*/ 	.string	"ptxas"
        /*0030*/ 	.string	"Cuda compilation tools, release 13.0, V13.0.88"
        /*0030*/ 	.string	"Build cuda_13.0.r13.0/compiler.36424714_0"
        /*0030*/ 	.string	"-arch sm_90a -m 64 "



//--------------------- .note.nv.cuinfo           --------------------------
	.section	.note.nv.cuinfo,"",@"SHT_NOTE"
	.sectionflags	@"SHF_NOTE_NV_CUINFO"
        /*0018*/ 	.short	0x0002
        /*001a*/ 	.short	0x005a
        /*001c*/ 	.short	0x0082
	.zero		2


//--------------------- .nv.info                  --------------------------
	.section	.nv.info,"",@"SHT_CUDA_INFO"
	.align	4


	//----- nvinfo : EIATTR_REGCOUNT
	.align		4
        /*0000*/ 	.byte	0x04, 0x2f
        /*0002*/ 	.short	(.L_12 - .L_11)
	.align		4
.L_11:
        /*0004*/ 	.word	index@(_ZN7cutlass13device_kernelINS_4gemm6kernel13GemmUniversalIN4cute5tupleIJiiiiEEENS1_10collective13CollectiveMmaINS1_37MainloopSm90TmaGmmaWarpSpecializedFP8ILi6ENS5_IJNS4_1CILi1EEESB_SB_EEENS1_32KernelTmaWarpSpecializedPingpongEEENS5_IJNSA_ILi64EEESF_NSA_ILi128EEEEEENS_12float_e5m2_tENS5_IJlSB_lEEESI_SJ_NS4_8TiledMMAINS4_8MMA_AtomIJNS4_4SM904GMMA30MMA_64x64x32_F32E5M2E5M2_SS_TNILNSN_7ScaleInE1ELSP_1EEEEEENS4_6LayoutISC_NS5_IJNSA_ILi0EEEST_ST_EEEEENS5_IJNS4_10UnderscoreESW_SW_EEEEENS4_13SM90_TMA_LOADENS4_14ComposedLayoutINS4_7SwizzleILi3ELi4ELi3EEENS4_18smem_ptr_flag_bitsILi8EEENSS_INS5_IJNSA_ILi8EEESG_EEENS5_IJSG_SB_EEEEEEEvNS4_8identityESZ_S19_vS1A_EENS_8epilogue10collective6detail29Sm90TmaWarpSpecializedAdapterINS1D_15DefaultEpilogueISI_SJ_SJ_NS1C_6thread17LinearCombinationISI_Li1EffLNS1H_9ScaleType4KindE0ELNS_15FloatRoundStyleE2ESI_EENS1_15EpilogueDefaultEEEEEvvEEEEvNT_6ParamsE)
        /*0008*/ 	.word	0x000000a8


	//----- nvinfo : EIATTR_FRAME_SIZE
	.align		4
.L_12:
        /*000c*/ 	.byte	0x04, 0x11
        /*000e*/ 	.short	(.L_14 - .L_13)
	.align		4
.L_13:
        /*0010*/ 	.word	index@(_ZN7cutlass13device_kernelINS_4gemm6kernel13GemmUniversalIN4cute5tupleIJiiiiEEENS1_10collective13CollectiveMmaINS1_37MainloopSm90TmaGmmaWarpSpecializedFP8ILi6ENS5_IJNS4_1CILi1EEESB_SB_EEENS1_32KernelTmaWarpSpecializedPingpongEEENS5_IJNSA_ILi64EEESF_NSA_ILi128EEEEEENS_12float_e5m2_tENS5_IJlSB_lEEESI_SJ_NS4_8TiledMMAINS4_8MMA_AtomIJNS4_4SM904GMMA30MMA_64x64x32_F32E5M2E5M2_SS_TNILNSN_7ScaleInE1ELSP_1EEEEEENS4_6LayoutISC_NS5_IJNSA_ILi0EEEST_ST_EEEEENS5_IJNS4_10UnderscoreESW_SW_EEEEENS4_13SM90_TMA_LOADENS4_14ComposedLayoutINS4_7SwizzleILi3ELi4ELi3EEENS4_18smem_ptr_flag_bitsILi8EEENSS_INS5_IJNSA_ILi8EEESG_EEENS5_IJSG_SB_EEEEEEEvNS4_8identityESZ_S19_vS1A_EENS_8epilogue10collective6detail29Sm90TmaWarpSpecializedAdapterINS1D_15DefaultEpilogueISI_SJ_SJ_NS1C_6thread17LinearCombinationISI_Li1EffLNS1H_9ScaleType4KindE0ELNS_15FloatRoundStyleE2ESI_EENS1_15EpilogueDefaultEEEEEvvEEEEvNT_6ParamsE)
        /*0014*/ 	.word	0x00000000


	//----- nvinfo : EIATTR_MIN_STACK_SIZE
	.align		4
.L_14:
        /*0018*/ 	.byte	0x04, 0x12
        /*001a*/ 	.short	(.L_16 - .L_15)
	.align		4
.L_15:
        /*001c*/ 	.word	index@(_ZN7cutlass13device_kernelINS_4gemm6kernel13GemmUniversalIN4cute5tupleIJiiiiEEENS1_10collective13CollectiveMmaINS1_37MainloopSm90TmaGmmaWarpSpecializedFP8ILi6ENS5_IJNS4_1CILi1EEESB_SB_EEENS1_32KernelTmaWarpSpecializedPingpongEEENS5_IJNSA_ILi64EEESF_NSA_ILi128EEEEEENS_12float_e5m2_tENS5_IJlSB_lEEESI_SJ_NS4_8TiledMMAINS4_8MMA_AtomIJNS4_4SM904GMMA30MMA_64x64x32_F32E5M2E5M2_SS_TNILNSN_7ScaleInE1ELSP_1EEEEEENS4_6LayoutISC_NS5_IJNSA_ILi0EEEST_ST_EEEEENS5_IJNS4_10UnderscoreESW_SW_EEEEENS4_13SM90_TMA_LOADENS4_14ComposedLayoutINS4_7SwizzleILi3ELi4ELi3EEENS4_18smem_ptr_flag_bitsILi8EEENSS_INS5_IJNSA_ILi8EEESG_EEENS5_IJSG_SB_EEEEEEEvNS4_8identityESZ_S19_vS1A_EENS_8epilogue10collective6detail29Sm90TmaWarpSpecializedAdapterINS1D_15DefaultEpilogueISI_SJ_SJ_NS1C_6thread17LinearCombinationISI_Li1EffLNS1H_9ScaleType4KindE0ELNS_15FloatRoundStyleE2ESI_EENS1_15EpilogueDefaultEEEEEvvEEEEvNT_6ParamsE)
        /*0020*/ 	.word	0x00000000
.L_16:


//--------------------- .nv.compat                --------------------------
	.section	.nv.compat,"",@"SHT_CUDA_COMPAT_INFO"
	.align	4
        /*0000*/ 	.byte	0x02, 0x09, 0x01, 0x00, 0x02, 0x02, 0x04, 0x00, 0x02, 0x05, 0x05, 0x00, 0x03, 0x07, 0x01, 0x01
        /*0010*/ 	.byte	0x02, 0x03, 0x01, 0x00, 0x02, 0x06, 0x01, 0x00, 0x04, 0x0b, 0x08, 0x00, 0x00, 0x00, 0x00, 0x00
        /*0020*/ 	.byte	0x00, 0x00, 0x00, 0x00


//--------------------- .nv.info._ZN7cutlass13device_kernelINS_4gemm6kernel13GemmUniversalIN4cute5tupleIJiiiiEEENS1_10collective13CollectiveMmaINS1_37MainloopSm90TmaGmmaWarpSpecializedFP8ILi6ENS5_IJNS4_1CILi1EEESB_SB_EEENS1_32KernelTmaWarpSpecializedPingpongEEENS5_IJNSA_ILi64EEESF_NSA_ILi128EEEEEENS_12float_e5m2_tENS5_IJlSB_lEEESI_SJ_NS4_8TiledMMAINS4_8MMA_AtomIJNS4_4SM904GMMA30MMA_64x64x32_F32E5M2E5M2_SS_TNILNSN_7ScaleInE1ELSP_1EEEEEENS4_6LayoutISC_NS5_IJNSA_ILi0EEEST_ST_EEEEENS5_IJNS4_10UnderscoreESW_SW_EEEEENS4_13SM90_TMA_LOADENS4_14ComposedLayoutINS4_7SwizzleILi3ELi4ELi3EEENS4_18smem_ptr_flag_bitsILi8EEENSS_INS5_IJNSA_ILi8EEESG_EEENS5_IJSG_SB_EEEEEEEvNS4_8identityESZ_S19_vS1A_EENS_8epilogue10collective6detail29Sm90TmaWarpSpecializedAdapterINS1D_15DefaultEpilogueISI_SJ_SJ_NS1C_6thread17LinearCombinationISI_Li1EffLNS1H_9ScaleType4KindE0ELNS_15FloatRoundStyleE2ESI_EENS1_15EpilogueDefaultEEEEEvvEEEEvNT_6ParamsE --------------------------
	.section	.nv.info._ZN7cutlass13device_kernelINS_4gemm6kernel13GemmUniversalIN4cute5tupleIJiiiiEEENS1_10collective13CollectiveMmaINS1_37MainloopSm90TmaGmmaWarpSpecializedFP8ILi6ENS5_IJNS4_1CILi1EEESB_SB_EEENS1_32KernelTmaWarpSpecializedPingpongEEENS5_IJNSA_ILi64EEESF_NSA_ILi128EEEEEENS_12float_e5m2_tENS5_IJlSB_lEEESI_SJ_NS4_8TiledMMAINS4_8MMA_AtomIJNS4_4SM904GMMA30MMA_64x64x32_F32E5M2E5M2_SS_TNILNSN_7ScaleInE1ELSP_1EEEEEENS4_6LayoutISC_NS5_IJNSA_ILi0EEEST_ST_EEEEENS5_IJNS4_10UnderscoreESW_SW_EEEEENS4_13SM90_TMA_LOADENS4_14ComposedLayoutINS4_7SwizzleILi3ELi4ELi3EEENS4_18smem_ptr_flag_bitsILi8EEENSS_INS5_IJNSA_ILi8EEESG_EEENS5_IJSG_SB_EEEEEEEvNS4_8identityESZ_S19_vS1A_EENS_8epilogue10collective6detail29Sm90TmaWarpSpecializedAdapterINS1D_15DefaultEpilogueISI_SJ_SJ_NS1C_6thread17LinearCombinationISI_Li1EffLNS1H_9ScaleType4KindE0ELNS_15FloatRoundStyleE2ESI_EENS1_15EpilogueDefaultEEEEEvvEEEEvNT_6ParamsE,"",@"SHT_CUDA_INFO"
	.sectionflags	@""
	.align	4


	//----- nvinfo : EIATTR_CUDA_API_VERSION
	.align		4
        /*0000*/ 	.byte	0x04, 0x37
        /*0002*/ 	.short	(.L_18 - .L_17)
.L_17:
        /*0004*/ 	.word	0x00000082


	//----- nvinfo : EIATTR_KPARAM_INFO
	.align		4
.L_18:
        /*0008*/ 	.byte	0x04, 0x17
        /*000a*/ 	.short	(.L_20 - .L_19)
.L_19:
        /*000c*/ 	.word	0x00000000
        /*0010*/ 	.short	0x0000
        /*0012*/ 	.short	0x0070
        /*0014*/ 	.byte	0x00, 0xf0, 0x01, 0x10


	//----- nvinfo : EIATTR_SPARSE_MMA_MASK
	.align		4
.L_20:
        /*0018*/ 	.byte	0x03, 0x50
        /*001a*/ 	.short	0x0000


	//----- nvinfo : EIATTR_MAXREG_COUNT
	.align		4
        /*001c*/ 	.byte	0x03, 0x1b
        /*001e*/ 	.short	0x00a8


	//----- nvinfo : EIATTR_NUM_BARRIERS
	.align		4
        /*0020*/ 	.byte	0x02, 0x4c
        /*0022*/ 	.byte	0x01
	.zero		1


	//----- nvinfo : EIATTR_MERCURY_ISA_VERSION
	.align		4
        /*0024*/ 	.byte	0x03, 0x5f
        /*0026*/ 	.short	0x0101


	//----- nvinfo : EIATTR_INT_WARP_WIDE_INSTR_OFFSETS
	.align		4
        /*0028*/ 	.byte	0x04, 0x31
        /*002a*/ 	.short	(.L_22 - .L_21)


	//   ....[0]....
.L_21:
        /*002c*/ 	.word	0x00000460


	//   ....[1]....
        /*0030*/ 	.word	0x00000480


	//   ....[2]....
        /*0034*/ 	.word	0x00000500


	//   ....[3]....
        /*0038*/ 	.word	0x00000510


	//   ....[4]....
        /*003c*/ 	.word	0x00000520


	//   ....[5]....
        /*0040*/ 	.word	0x00000540


	//   ....[6]....
        /*0044*/ 	.word	0x000005c0


	//   ....[7]....
        /*0048*/ 	.word	0x000005e0


	//----- nvinfo : EIATTR_COOP_GROUP_MASK_REGIDS
	.align		4
.L_22:
        /*004c*/ 	.byte	0x04, 0x29
        /*004e*/ 	.short	(.L_24 - .L_23)


	//   ....[0]....
.L_23:
        /*0050*/ 	.word	0xffffffff


	//   ....[1]....
        /*0054*/ 	.word	0xffffffff


	//   ....[2]....
        /*0058*/ 	.word	0xffffffff


	//   ....[3]....
        /*005c*/ 	.word	0xffffffff


	//   ....[4]....
        /*0060*/ 	.word	0xffffffff


	//   ....[5]....
        /*0064*/ 	.word	0xffffffff


	//----- nvinfo : EIATTR_COOP_GROUP_INSTR_OFFSETS
	.align		4
.L_24:
        /*0068*/ 	.byte	0x04, 0x28
        /*006a*/ 	.short	(.L_26 - .L_25)


	//   ....[0]....
.L_25:
        /*006c*/ 	.word	0x00000060


	//   ....[1]....
        /*0070*/ 	.word	0x00000070


	//   ....[2]....
        /*0074*/ 	.word	0x00000130


	//   ....[3]....
        /*0078*/ 	.word	0x00000300


	//   ....[4]....
        /*007c*/ 	.word	0x00000340


	//   ....[5]....
        /*0080*/ 	.word	0x00000380


	//----- nvinfo : EIATTR_REG_RECONFIG
	.align		4
.L_26:
        /*0084*/ 	.byte	0x01, 0x54
	.zero		2


	//----- nvinfo : EIATTR_MBARRIER_INSTR_OFFSETS
	.align		4
        /*0088*/ 	.byte	0x04, 0x39
        /*008a*/ 	.short	(.L_28 - .L_27)


	//   ....[0]....
.L_27:
        /*008c*/ 	.word	0x00000230
        /*0090*/ 	.word	0x000000ff
        /*0094*/ 	.word	0x00000000
        /*0098*/ 	.short	0x0100
        /*009a*/ 	.byte	0x08
	.zero		1


	//   ....[1]....
        /*009c*/ 	.word	0x00000240
        /*00a0*/ 	.word	0x000000ff
        /*00a4*/ 	.word	0x00000030
        /*00a8*/ 	.short	0x0100
        /*00aa*/ 	.byte	0x08
	.zero		1


	//   ....[2]....
        /*00ac*/ 	.word	0x00000250
        /*00b0*/ 	.word	0x000000ff
        /*00b4*/ 	.word	0x00000008
        /*00b8*/ 	.short	0x0100
        /*00ba*/ 	.byte	0x08
	.zero		1


	//   ....[3]....
        /*00bc*/ 	.word	0x00000260
        /*00c0*/ 	.word	0x000000ff
        /*00c4*/ 	.word	0x00000038
        /*00c8*/ 	.short	0x0100
        /*00ca*/ 	.byte	0x08
	.zero		1


	//   ....[4]....
        /*00cc*/ 	.word	0x00000270
        /*00d0*/ 	.word	0x000000ff
        /*00d4*/ 	.word	0x00000010
        /*00d8*/ 	.short	0x0100
        /*00da*/ 	.byte	0x08
	.zero		1


	//   ....[5]....
        /*00dc*/ 	.word	0x00000280
        /*00e0*/ 	.word	0x000000ff
        /*00e4*/ 	.word	0x00000040
        /*00e8*/ 	.short	0x0100
        /*00ea*/ 	.byte	0x08
	.zero		1


	//   ....[6]....
        /*00ec*/ 	.word	0x00000290
        /*00f0*/ 	.word	0x000000ff
        /*00f4*/ 	.word	0x00000018
        /*00f8*/ 	.short	0x0100
        /*00fa*/ 	.byte	0x08
	.zero		1


	//   ....[7]....
        /*00fc*/ 	.word	0x000002a0
        /*0100*/ 	.word	0x000000ff
        /*0104*/ 	.word	0x00000048
        /*0108*/ 	.short	0x0100
        /*010a*/ 	.byte	0x08
	.zero		1


	//   ....[8]....
        /*010c*/ 	.word	0x000002b0
        /*0110*/ 	.word	0x000000ff
        /*0114*/ 	.word	0x00000020
        /*0118*/ 	.short	0x0100
        /*011a*/ 	.byte	0x08
	.zero		1


	//   ....[9]....
        /*011c*/ 	.word	0x000002c0
        /*0120*/ 	.word	0x000000ff
        /*0124*/ 	.word	0x00000050
        /*0128*/ 	.short	0x0100
        /*012a*/ 	.byte	0x08
	.zero		1


	//   ....[10]....
        /*012c*/ 	.word	0x000002d0
        /*0130*/ 	.word	0x000000ff
        /*0134*/ 	.word	0x00000028
        /*0138*/ 	.short	0x0100
        /*013a*/ 	.byte	0x08
	.zero		1


	//   ....[11]....
        /*013c*/ 	.word	0x000002e0
        /*0140*/ 	.word	0x000000ff
        /*0144*/ 	.word	0x00000058
        /*0148*/ 	.short	0x0100
        /*014a*/ 	.byte	0x08
	.zero		1


	//   ....[12]....
        /*014c*/ 	.word	0x00000610
        /*0150*/ 	.word	0x000000ff
        /*0154*/ 	.word	0x00000090
        /*0158*/ 	.short	0x0100
        /*015a*/ 	.byte	0x08
	.zero		1


	//   ....[13]....
        /*015c*/ 	.word	0x00000660
        /*0160*/ 	.word	0x000000ff
        /*0164*/ 	.word	0x00000098
        /*0168*/ 	.short	0x0100
        /*016a*/ 	.byte	0x08
	.zero		1


	//   ....[14]....
        /*016c*/ 	.word	0x00000680
        /*0170*/ 	.word	0x000000ff
        /*0174*/ 	.word	0x00000070
        /*0178*/ 	.short	0x0100
        /*017a*/ 	.byte	0x09
	.zero		1


	//   ....[15]....
        /*017c*/ 	.word	0x00000690
        /*0180*/ 	.word	0x000000ff
        /*0184*/ 	.word	0x00000078
        /*0188*/ 	.short	0x0100
        /*018a*/ 	.byte	0x09
	.zero		1


	//   ....[16]....
        /*018c*/ 	.word	0x000006a0
        /*0190*/ 	.word	0x000000ff
        /*0194*/ 	.word	0x00000080
        /*0198*/ 	.short	0x0100
        /*019a*/ 	.byte	0x09
	.zero		1


	//   ....[17]....
        /*019c*/ 	.word	0x000006b0
        /*01a0*/ 	.word	0x000000ff
        /*01a4*/ 	.word	0x00000088
        /*01a8*/ 	.short	0x0100
        /*01aa*/ 	.byte	0x09
	.zero		1


	//   ....[18]....
        /*01ac*/ 	.word	0x000014e0
        /*01b0*/ 	.word	0x000000ff
        /*01b4*/ 	.word	0xfffffff8
        /*01b8*/ 	.short	0x010a
        /*01ba*/ 	.byte	0x0b
	.zero		1


	//   ....[19]....
        /*01bc*/ 	.word	0x000017b0
        /*01c0*/ 	.word	0x000000ff
        /*01c4*/ 	.word	0x00000000
        /*01c8*/ 	.short	0x010a
        /*01ca*/ 	.byte	0x06
	.zero		1


	//   ....[20]....
        /*01cc*/ 	.word	0x000017f0
        /*01d0*/ 	.word	0x000000ff
        /*01d4*/ 	.word	0x00000000
        /*01d8*/ 	.short	0x010a
        /*01da*/ 	.byte	0x06
	.zero		1


	//   ....[21]....
        /*01dc*/ 	.word	0x00001e20
        /*01e0*/ 	.word	0x000000ff
        /*01e4*/ 	.word	0x00000000
        /*01e8*/ 	.short	0x010a
        /*01ea*/ 	.byte	0x10
	.zero		1


	//   ....[22]....
        /*01ec*/ 	.word	0x00001e60
        /*01f0*/ 	.word	0x000000ff
        /*01f4*/ 	.word	0x00000000
        /*01f8*/ 	.short	0x010a
        /*01fa*/ 	.byte	0x10
	.zero		1


	//   ....[23]....
        /*01fc*/ 	.word	0x00002300
        /*0200*/ 	.word	0x000000ff
        /*0204*/ 	.word	0x00000000
        /*0208*/ 	.short	0x0101
        /*020a*/ 	.byte	0x08
	.zero		1


	//   ....[24]....
        /*020c*/ 	.word	0x00002670
        /*0210*/ 	.word	0x0000000f
        /*0214*/ 	.word	0x00000000
        /*0218*/ 	.short	0x0101
        /*021a*/ 	.byte	0x17
	.zero		1


	//   ....[25]....
        /*021c*/ 	.word	0x00002750
        /*0220*/ 	.word	0x000000ff
        /*0224*/ 	.word	0x00000000
        /*0228*/ 	.short	0x0101
        /*022a*/ 	.byte	0x08
	.zero		1


	//   ....[26]....
        /*022c*/ 	.word	0x00002800
        /*0230*/ 	.word	0x000000ff
        /*0234*/ 	.word	0x00000008
        /*0238*/ 	.short	0x010a
        /*023a*/ 	.byte	0x0b
	.zero		1


	//   ....[27]....
        /*023c*/ 	.word	0x00005060
        /*0240*/ 	.word	0x00000004
        /*0244*/ 	.word	0x00000000
        /*0248*/ 	.short	0x0101
        /*024a*/ 	.byte	0x17
	.zero		1


	//   ....[28]....
        /*024c*/ 	.word	0x00005940
        /*0250*/ 	.word	0x00000013
        /*0254*/ 	.word	0x00000030
        /*0258*/ 	.short	0x010a
        /*025a*/ 	.byte	0x3f
	.zero		1


	//   ....[29]....
        /*025c*/ 	.word	0x00005c90
        /*0260*/ 	.word	0x0000000a
        /*0264*/ 	.word	0x00000098
        /*0268*/ 	.short	0x0101
        /*026a*/ 	.byte	0x3f
	.zero		1


	//   ....[30]....
        /*026c*/ 	.word	0x000063f0
        /*0270*/ 	.word	0x00000005
        /*0274*/ 	.word	0x00000000
        /*0278*/ 	.short	0x010a
        /*027a*/ 	.byte	0x3f
	.zero		1


	//   ....[31]....
        /*027c*/ 	.word	0x00006470
        /*0280*/ 	.word	0x00000007
        /*0284*/ 	.word	0x00000000
        /*0288*/ 	.short	0x010a
        /*028a*/ 	.byte	0x3f
	.zero		1


	//   ....[32]....
        /*028c*/ 	.word	0x00006500
        /*0290*/ 	.word	0x00000006
        /*0294*/ 	.word	0x00000000
        /*0298*/ 	.short	0x010a
        /*029a*/ 	.byte	0x3f
	.zero		1


	//   ....[33]....
        /*029c*/ 	.word	0x00006590
        /*02a0*/ 	.word	0x00000009
        /*02a4*/ 	.word	0x00000000
        /*02a8*/ 	.short	0x010a
        /*02aa*/ 	.byte	0x3f
	.zero		1


	//   ....[34]....
        /*02ac*/ 	.word	0x00006620
        /*02b0*/ 	.word	0x00000006
        /*02b4*/ 	.word	0x00000000
        /*02b8*/ 	.short	0x010a
        /*02ba*/ 	.byte	0x3f
	.zero		1


	//   ....[35]....
        /*02bc*/ 	.word	0x000066b0
        /*02c0*/ 	.word	0x00000003
        /*02c4*/ 	.word	0x00000000
        /*02c8*/ 	.short	0x010a
        /*02ca*/ 	.byte	0x3f
	.zero		1


	//   ....[36]....
        /*02cc*/ 	.word	0x00006720
        /*02d0*/ 	.word	0x0000000f
        /*02d4*/ 	.word	0xfffffff8
        /*02d8*/ 	.short	0x010a
        /*02da*/ 	.byte	0x3f
	.zero		1


	//   ....[37]....
        /*02dc*/ 	.word	0x00006780
        /*02e0*/ 	.word	0x0000000f
        /*02e4*/ 	.word	0x00000000
        /*02e8*/ 	.short	0x010a
        /*02ea*/ 	.byte	0x3f
	.zero		1


	//   ....[38]....
        /*02ec*/ 	.word	0x000067e0
        /*02f0*/ 	.word	0x00000010
        /*02f4*/ 	.word	0x00000000
        /*02f8*/ 	.short	0x010a
        /*02fa*/ 	.byte	0x3f
	.zero		1


	//   ....[39]....
        /*02fc*/ 	.word	0x00006840
        /*0300*/ 	.word	0x0000000f
        /*0304*/ 	.word	0x00000008
        /*0308*/ 	.short	0x010a
        /*030a*/ 	.byte	0x3f
	.zero		1


	//   ....[40]....
        /*030c*/ 	.word	0x00006910
        /*0310*/ 	.word	0x00000013
        /*0314*/ 	.word	0x00000030
        /*0318*/ 	.short	0x010a
        /*031a*/ 	.byte	0x3f
	.zero		1


	//   ....[41]....
        /*031c*/ 	.word	0x000069f0
        /*0320*/ 	.word	0x00000005
        /*0324*/ 	.word	0x00000000
        /*0328*/ 	.short	0x010a
        /*032a*/ 	.byte	0x3f
	.zero		1


	//   ....[42]....
        /*032c*/ 	.word	0x00006a40
        /*0330*/ 	.word	0x00000007
        /*0334*/ 	.word	0x00000000
        /*0338*/ 	.short	0x010a
        /*033a*/ 	.byte	0x3f
	.zero		1


	//   ....[43]....
        /*033c*/ 	.word	0x00006a90
        /*0340*/ 	.word	0x00000006
        /*0344*/ 	.word	0x00000000
        /*0348*/ 	.short	0x010a
        /*034a*/ 	.byte	0x3f
	.zero		1


	//   ....[44]....
        /*034c*/ 	.word	0x00006ae0
        /*0350*/ 	.word	0x00000009
        /*0354*/ 	.word	0x00000000
        /*0358*/ 	.short	0x010a
        /*035a*/ 	.byte	0x3f
	.zero		1


	//   ....[45]....
        /*035c*/ 	.word	0x00006b30
        /*0360*/ 	.word	0x00000006
        /*0364*/ 	.word	0x00000000
        /*0368*/ 	.short	0x010a
        /*036a*/ 	.byte	0x3f
	.zero		1


	//----- nvinfo : EIATTR_NUM_MBARRIERS
	.align		4
.L_28:
        /*036c*/ 	.byte	0x03, 0x38
        /*036e*/ 	.short	0x0012


	//----- nvinfo : EIATTR_EXIT_INSTR_OFFSETS
	.align		4
        /*0370*/ 	.byte	0x04, 0x1c
        /*0372*/ 	.short	(.L_30 - .L_29)


	//   ....[0]....
.L_29:
        /*0374*/ 	.word	0x00001190


	//   ....[1]....
        /*0378*/ 	.word	0x000011f0


	//   ....[2]....
        /*037c*/ 	.word	0x00005670


	//   ....[3]....
        /*0380*/ 	.word	0x000056a0


	//   ....[4]....
        /*0384*/ 	.word	0x00006700


	//----- nvinfo : EIATTR_MAX_THREADS
	.align		4
.L_30:
        /*0388*/ 	.byte	0x04, 0x05
        /*038a*/ 	.short	(.L_32 - .L_31)
.L_31:
        /*038c*/ 	.word	0x00000180
        /*0390*/ 	.word	0x00000001
        /*0394*/ 	.word	0x00000001


	//----- nvinfo : EIATTR_CRS_STACK_SIZE
	.align		4
.L_32:
        /*0398*/ 	.byte	0x04, 0x1e
        /*039a*/ 	.short	(.L_34 - .L_33)
.L_33:
        /*039c*/ 	.word	0x00000000


	//----- nvinfo : EIATTR_CBANK_PARAM_SIZE
	.align		4
.L_34:
        /*03a0*/ 	.byte	0x03, 0x19
        /*03a2*/ 	.short	0x0470


	//----- nvinfo : EIATTR_PARAM_CBANK
	.align		4
        /*03a4*/ 	.byte	0x04, 0x0a
        /*03a6*/ 	.short	(.L_36 - .L_35)
	.align		4
.L_35:
        /*03a8*/ 	.word	index@(.nv.constant0._ZN7cutlass13device_kernelINS_4gemm6kernel13GemmUniversalIN4cute5tupleIJiiiiEEENS1_10collective13CollectiveMmaINS1_37MainloopSm90TmaGmmaWarpSpecializedFP8ILi6ENS5_IJNS4_1CILi1EEESB_SB_EEENS1_32KernelTmaWarpSpecializedPingpongEEENS5_IJNSA_ILi64EEESF_NSA_ILi128EEEEEENS_12float_e5m2_tENS5_IJlSB_lEEESI_SJ_NS4_8TiledMMAINS4_8MMA_AtomIJNS4_4SM904GMMA30MMA_64x64x32_F32E5M2E5M2_SS_TNILNSN_7ScaleInE1ELSP_1EEEEEENS4_6LayoutISC_NS5_IJNSA_ILi0EEEST_ST_EEEEENS5_IJNS4_10UnderscoreESW_SW_EEEEENS4_13SM90_TMA_LOADENS4_14ComposedLayoutINS4_7SwizzleILi3ELi4ELi3EEENS4_18smem_ptr_flag_bitsILi8EEENSS_INS5_IJNSA_ILi8EEESG_EEENS5_IJSG_SB_EEEEEEEvNS4_8identityESZ_S19_vS1A_EENS_8epilogue10collective6detail29Sm90TmaWarpSpecializedAdapterINS1D_15DefaultEpilogueISI_SJ_SJ_NS1C_6thread17LinearCombinationISI_Li1EffLNS1H_9ScaleType4KindE0ELNS_15FloatRoundStyleE2ESI_EENS1_15EpilogueDefaultEEEEEvvEEEEvNT_6ParamsE)
        /*03ac*/ 	.short	0x0210
        /*03ae*/ 	.short	0x0470


	//----- nvinfo : EIATTR_SW_WAR
	.align		4
.L_36:
        /*03b0*/ 	.byte	0x04, 0x36
        /*03b2*/ 	.short	(.L_38 - .L_37)
.L_37:
        /*03b4*/ 	.word	0x00000008
.L_38:


//--------------------- .nv.callgraph             --------------------------
	.section	.nv.callgraph,"",@"SHT_CUDA_CALLGRAPH"
	.align	4
	.sectionentsize	8
	.align		4
        /*0000*/ 	.word	0x00000000
	.align		4
        /*0004*/ 	.word	0xffffffff
	.align		4
        /*0008*/ 	.word	0x00000000
	.align		4
        /*000c*/ 	.word	0xfffffffe
	.align		4
        /*0010*/ 	.word	0x00000000
	.align		4
        /*0014*/ 	.word	0xfffffffd
	.align		4
        /*0018*/ 	.word	0x00000000
	.align		4
        /*001c*/ 	.word	0xfffffffc


//--------------------- .nv.constant4             --------------------------
	.section	.nv.constant4,"a",@progbits
	.align	8
	.align		8
.nv.constant4:
        /*0000*/ 	.dword	_ZN40_INTERNAL_6bdffad3_4_k_cu_9f7682b8_296174cuda3std3__45__cpo5beginE
	.align		8
        /*0008*/ 	.dword	_ZN40_INTERNAL_6bdffad3_4_k_cu_9f7682b8_296174cuda3std3__45__cpo3endE
	.align		8
        /*0010*/ 	.dword	_ZN40_INTERNAL_6bdffad3_4_k_cu_9f7682b8_296174cuda3std3__45__cpo6cbeginE
	.align		8
        /*0018*/ 	.dword	_ZN40_INTERNAL_6bdffad3_4_k_cu_9f7682b8_296174cuda3std3__45__cpo4cendE
	.align		8
        /*0020*/ 	.dword	_ZN40_INTERNAL_6bdffad3_4_k_cu_9f7682b8_296174cuda3std3__442_GLOBAL__N__6bdffad3_4_k_cu_9f7682b8_296176ignoreE
	.align		8
        /*0028*/ 	.dword	_ZN40_INTERNAL_6bdffad3_4_k_cu_9f7682b8_296174cuda3std3__419piecewise_constructE
	.align		8
        /*0030*/ 	.dword	_ZN40_INTERNAL_6bdffad3_4_k_cu_9f7682b8_296174cuda3std3__48in_placeE
	.align		8
        /*0038*/ 	.dword	_ZN40_INTERNAL_6bdffad3_4_k_cu_9f7682b8_296174cuda3std6ranges3__45__cpo4swapE
	.align		8
        /*0040*/ 	.dword	_ZN40_INTERNAL_6bdffad3_4_k_cu_9f7682b8_296174cuda3std6ranges3__45__cpo9iter_moveE
	.align		8
        /*0048*/ 	.dword	_ZN40_INTERNAL_6bdffad3_4_k_cu_9f7682b8_296174cute7productE
	.align		8
        /*0050*/ 	.dword	_ZN40_INTERNAL_6bdffad3_4_k_cu_9f7682b8_296174cute1_E


//--------------------- .text._ZN7cutlass13device_kernelINS_4gemm6kernel13GemmUniversalIN4cute5tupleIJiiiiEEENS1_10collective13CollectiveMmaINS1_37MainloopSm90TmaGmmaWarpSpecializedFP8ILi6ENS5_IJNS4_1CILi1EEESB_SB_EEENS1_32KernelTmaWarpSpecializedPingpongEEENS5_IJNSA_ILi64EEESF_NSA_ILi128EEEEEENS_12float_e5m2_tENS5_IJlSB_lEEESI_SJ_NS4_8TiledMMAINS4_8MMA_AtomIJNS4_4SM904GMMA30MMA_64x64x32_F32E5M2E5M2_SS_TNILNSN_7ScaleInE1ELSP_1EEEEEENS4_6LayoutISC_NS5_IJNSA_ILi0EEEST_ST_EEEEENS5_IJNS4_10UnderscoreESW_SW_EEEEENS4_13SM90_TMA_LOADENS4_14ComposedLayoutINS4_7SwizzleILi3ELi4ELi3EEENS4_18smem_ptr_flag_bitsILi8EEENSS_INS5_IJNSA_ILi8EEESG_EEENS5_IJSG_SB_EEEEEEEvNS4_8identityESZ_S19_vS1A_EENS_8epilogue10collective6detail29Sm90TmaWarpSpecializedAdapterINS1D_15DefaultEpilogueISI_SJ_SJ_NS1C_6thread17LinearCombinationISI_Li1EffLNS1H_9ScaleType4KindE0ELNS_15FloatRoundStyleE2ESI_EENS1_15EpilogueDefaultEEEEEvvEEEEvNT_6ParamsE --------------------------
	.section	.text._ZN7cutlass13device_kernelINS_4gemm6kernel13GemmUniversalIN4cute5tupleIJiiiiEEENS1_10collective13CollectiveMmaINS1_37MainloopSm90TmaGmmaWarpSpecializedFP8ILi6ENS5_IJNS4_1CILi1EEESB_SB_EEENS1_32KernelTmaWarpSpecializedPingpongEEENS5_IJNSA_ILi64EEESF_NSA_ILi128EEEEEENS_12float_e5m2_tENS5_IJlSB_lEEESI_SJ_NS4_8TiledMMAINS4_8MMA_AtomIJNS4_4SM904GMMA30MMA_64x64x32_F32E5M2E5M2_SS_TNILNSN_7ScaleInE1ELSP_1EEEEEENS4_6LayoutISC_NS5_IJNSA_ILi0EEEST_ST_EEEEENS5_IJNS4_10UnderscoreESW_SW_EEEEENS4_13SM90_TMA_LOADENS4_14ComposedLayoutINS4_7SwizzleILi3ELi4ELi3EEENS4_18smem_ptr_flag_bitsILi8EEENSS_INS5_IJNSA_ILi8EEESG_EEENS5_IJSG_SB_EEEEEEEvNS4_8identityESZ_S19_vS1A_EENS_8epilogue10collective6detail29Sm90TmaWarpSpecializedAdapterINS1D_15DefaultEpilogueISI_SJ_SJ_NS1C_6thread17LinearCombinationISI_Li1EffLNS1H_9ScaleType4KindE0ELNS_15FloatRoundStyleE2ESI_EENS1_15EpilogueDefaultEEEEEvvEEEEvNT_6ParamsE,"ax",@progbits
	.align	128
.text._ZN7cutlass13device_kernelINS_4gemm6kernel13GemmUniversalIN4cute5tupleIJiiiiEEENS1_10collective13CollectiveMmaINS1_37MainloopSm90TmaGmmaWarpSpecializedFP8ILi6ENS5_IJNS4_1CILi1EEESB_SB_EEENS1_32KernelTmaWarpSpecializedPingpongEEENS5_IJNSA_ILi64EEESF_NSA_ILi128EEEEEENS_12float_e5m2_tENS5_IJlSB_lEEESI_SJ_NS4_8TiledMMAINS4_8MMA_AtomIJNS4_4SM904GMMA30MMA_64x64x32_F32E5M2E5M2_SS_TNILNSN_7ScaleInE1ELSP_1EEEEEENS4_6LayoutISC_NS5_IJNSA_ILi0EEEST_ST_EEEEENS5_IJNS4_10UnderscoreESW_SW_EEEEENS4_13SM90_TMA_LOADENS4_14ComposedLayoutINS4_7SwizzleILi3ELi4ELi3EEENS4_18smem_ptr_flag_bitsILi8EEENSS_INS5_IJNSA_ILi8EEESG_EEENS5_IJSG_SB_EEEEEEEvNS4_8identityESZ_S19_vS1A_EENS_8epilogue10collective6detail29Sm90TmaWarpSpecializedAdapterINS1D_15DefaultEpilogueISI_SJ_SJ_NS1C_6thread17LinearCombinationISI_Li1EffLNS1H_9ScaleType4KindE0ELNS_15FloatRoundStyleE2ESI_EENS1_15EpilogueDefaultEEEEEvvEEEEvNT_6ParamsE:
        .type           _ZN7cutlass13device_kernelINS_4gemm6kernel13GemmUniversalIN4cute5tupleIJiiiiEEENS1_10collective13CollectiveMmaINS1_37MainloopSm90TmaGmmaWarpSpecializedFP8ILi6ENS5_IJNS4_1CILi1EEESB_SB_EEENS1_32KernelTmaWarpSpecializedPingpongEEENS5_IJNSA_ILi64EEESF_NSA_ILi128EEEEEENS_12float_e5m2_tENS5_IJlSB_lEEESI_SJ_NS4_8TiledMMAINS4_8MMA_AtomIJNS4_4SM904GMMA30MMA_64x64x32_F32E5M2E5M2_SS_TNILNSN_7ScaleInE1ELSP_1EEEEEENS4_6LayoutISC_NS5_IJNSA_ILi0EEEST_ST_EEEEENS5_IJNS4_10UnderscoreESW_SW_EEEEENS4_13SM90_TMA_LOADENS4_14ComposedLayoutINS4_7SwizzleILi3ELi4ELi3EEENS4_18smem_ptr_flag_bitsILi8EEENSS_INS5_IJNSA_ILi8EEESG_EEENS5_IJSG_SB_EEEEEEEvNS4_8identityESZ_S19_vS1A_EENS_8epilogue10collective6detail29Sm90TmaWarpSpecializedAdapterINS1D_15DefaultEpilogueISI_SJ_SJ_NS1C_6thread17LinearCombinationISI_Li1EffLNS1H_9ScaleType4KindE0ELNS_15FloatRoundStyleE2ESI_EENS1_15EpilogueDefaultEEEEEvvEEEEvNT_6ParamsE,@function
        .size           _ZN7cutlass13device_kernelINS_4gemm6kernel13GemmUniversalIN4cute5tupleIJiiiiEEENS1_10collective13CollectiveMmaINS1_37MainloopSm90TmaGmmaWarpSpecializedFP8ILi6ENS5_IJNS4_1CILi1EEESB_SB_EEENS1_32KernelTmaWarpSpecializedPingpongEEENS5_IJNSA_ILi64EEESF_NSA_ILi128EEEEEENS_12float_e5m2_tENS5_IJlSB_lEEESI_SJ_NS4_8TiledMMAINS4_8MMA_AtomIJNS4_4SM904GMMA30MMA_64x64x32_F32E5M2E5M2_SS_TNILNSN_7ScaleInE1ELSP_1EEEEEENS4_6LayoutISC_NS5_IJNSA_ILi0EEEST_ST_EEEEENS5_IJNS4_10UnderscoreESW_SW_EEEEENS4_13SM90_TMA_LOADENS4_14ComposedLayoutINS4_7SwizzleILi3ELi4ELi3EEENS4_18smem_ptr_flag_bitsILi8EEENSS_INS5_IJNSA_ILi8EEESG_EEENS5_IJSG_SB_EEEEEEEvNS4_8identityESZ_S19_vS1A_EENS_8epilogue10collective6detail29Sm90TmaWarpSpecializedAdapterINS1D_15DefaultEpilogueISI_SJ_SJ_NS1C_6thread17LinearCombinationISI_Li1EffLNS1H_9ScaleType4KindE0ELNS_15FloatRoundStyleE2ESI_EENS1_15EpilogueDefaultEEEEEvvEEEEvNT_6ParamsE,(.L_x_144 - _ZN7cutlass13device_kernelINS_4gemm6kernel13GemmUniversalIN4cute5tupleIJiiiiEEENS1_10collective13CollectiveMmaINS1_37MainloopSm90TmaGmmaWarpSpecializedFP8ILi6ENS5_IJNS4_1CILi1EEESB_SB_EEENS1_32KernelTmaWarpSpecializedPingpongEEENS5_IJNSA_ILi64EEESF_NSA_ILi128EEEEEENS_12float_e5m2_tENS5_IJlSB_lEEESI_SJ_NS4_8TiledMMAINS4_8MMA_AtomIJNS4_4SM904GMMA30MMA_64x64x32_F32E5M2E5M2_SS_TNILNSN_7ScaleInE1ELSP_1EEEEEENS4_6LayoutISC_NS5_IJNSA_ILi0EEEST_ST_EEEEENS5_IJNS4_10UnderscoreESW_SW_EEEEENS4_13SM90_TMA_LOADENS4_14ComposedLayoutINS4_7SwizzleILi3ELi4ELi3EEENS4_18smem_ptr_flag_bitsILi8EEENSS_INS5_IJNSA_ILi8EEESG_EEENS5_IJSG_SB_EEEEEEEvNS4_8identityESZ_S19_vS1A_EENS_8epilogue10collective6detail29Sm90TmaWarpSpecializedAdapterINS1D_15DefaultEpilogueISI_SJ_SJ_NS1C_6thread17LinearCombinationISI_Li1EffLNS1H_9ScaleType4KindE0ELNS_15FloatRoundStyleE2ESI_EENS1_15EpilogueDefaultEEEEEvvEEEEvNT_6ParamsE)
        .other          _ZN7cutlass13device_kernelINS_4gemm6kernel13GemmUniversalIN4cute5tupleIJiiiiEEENS1_10collective13CollectiveMmaINS1_37MainloopSm90TmaGmmaWarpSpecializedFP8ILi6ENS5_IJNS4_1CILi1EEESB_SB_EEENS1_32KernelTmaWarpSpecializedPingpongEEENS5_IJNSA_ILi64EEESF_NSA_ILi128EEEEEENS_12float_e5m2_tENS5_IJlSB_lEEESI_SJ_NS4_8TiledMMAINS4_8MMA_AtomIJNS4_4SM904GMMA30MMA_64x64x32_F32E5M2E5M2_SS_TNILNSN_7ScaleInE1ELSP_1EEEEEENS4_6LayoutISC_NS5_IJNSA_ILi0EEEST_ST_EEEEENS5_IJNS4_10UnderscoreESW_SW_EEEEENS4_13SM90_TMA_LOADENS4_14ComposedLayoutINS4_7SwizzleILi3ELi4ELi3EEENS4_18smem_ptr_flag_bitsILi8EEENSS_INS5_IJNSA_ILi8EEESG_EEENS5_IJSG_SB_EEEEEEEvNS4_8identityESZ_S19_vS1A_EENS_8epilogue10collective6detail29Sm90TmaWarpSpecializedAdapterINS1D_15DefaultEpilogueISI_SJ_SJ_NS1C_6thread17LinearCombinationISI_Li1EffLNS1H_9ScaleType4KindE0ELNS_15FloatRoundStyleE2ESI_EENS1_15EpilogueDefaultEEEEEvvEEEEvNT_6ParamsE,@"STO_CUDA_ENTRY STV_DEFAULT"
_ZN7cutlass13device_kernelINS_4gemm6kernel13GemmUniversalIN4cute5tupleIJiiiiEEENS1_10collective13CollectiveMmaINS1_37MainloopSm90TmaGmmaWarpSpecializedFP8ILi6ENS5_IJNS4_1CILi1EEESB_SB_EEENS1_32KernelTmaWarpSpecializedPingpongEEENS5_IJNSA_ILi64EEESF_NSA_ILi128EEEEEENS_12float_e5m2_tENS5_IJlSB_lEEESI_SJ_NS4_8TiledMMAINS4_8MMA_AtomIJNS4_4SM904GMMA30MMA_64x64x32_F32E5M2E5M2_SS_TNILNSN_7ScaleInE1ELSP_1EEEEEENS4_6LayoutISC_NS5_IJNSA_ILi0EEEST_ST_EEEEENS5_IJNS4_10UnderscoreESW_SW_EEEEENS4_13SM90_TMA_LOADENS4_14ComposedLayoutINS4_7SwizzleILi3ELi4ELi3EEENS4_18smem_ptr_flag_bitsILi8EEENSS_INS5_IJNSA_ILi8EEESG_EEENS5_IJSG_SB_EEEEEEEvNS4_8identityESZ_S19_vS1A_EENS_8epilogue10collective6detail29Sm90TmaWarpSpecializedAdapterINS1D_15DefaultEpilogueISI_SJ_SJ_NS1C_6thread17LinearCombinationISI_Li1EffLNS1H_9ScaleType4KindE0ELNS_15FloatRoundStyleE2ESI_EENS1_15EpilogueDefaultEEEEEvvEEEEvNT_6ParamsE:
[----:B------:R-:W-:Y:S01]  /*0000*/  LDC R1, c[0x0][0x28] ;  /* 0x00000a00ff017b82 */ /* 0x000fe20000000800 */
[----:B------:R-:W0:Y:S01]  /*0010*/  S2R R11, SR_TID.X ;  /* 0x00000000000b7919 */ /* 0x000e220000002100 */
[----:B------:R-:W-:Y:S01]  /*0020*/  ELECT P0, URZ, PT ;  /* 0x00000000003f782f */ /* 0x000fe20003800000 */
[----:B------:R-:W-:Y:S01]  /*0030*/  BSSY B0, `(.L_x_0) ;  /* 0x000000f000007945 */ /* 0x000fe20003800000 */
[--C-:B0-----:R-:W-:Y:S02]  /*0040*/  SHF.R.U32.HI R0, RZ, 0x5, R11.reuse ;  /* 0x00000005ff007819 */ /* 0x101fe4000001160b */
[----:B------:R-:W-:-:S03]  /*0050*/  SHF.R.U32.HI R4, RZ, 0x7, R11 ;  /* 0x00000007ff047819 */ /* 0x000fc6000001160b */
[----:B------:R-:W0:Y:S04]  /*0060*/  SHFL.IDX PT, R2, R0, RZ, 0x1f ;  /* 0x00001fff00027589 */ /* 0x000e2800000e0000 */
[----:B------:R1:W2:Y:S01]  /*0070*/  SHFL.IDX PT, R5, R4, RZ, 0x1f ;  /* 0x00001fff04057589 */ /* 0x0002a200000e0000 */
[----:B0-----:R-:W-:-:S13]  /*0080*/  ISETP.NE.OR P0, PT, R2, RZ, !P0 ;  /* 0x000000ff0200720c */ /* 0x001fda0004705670 */
[----:B-12---:R-:W-:Y:S05]  /*0090*/  @P0 BRA `(.L_x_1) ;  /* 0x0000000000200947 */ /* 0x006fea0003800000 */
[----:B------:R-:W-:Y:S02]  /*00a0*/  ULDC.64 UR4, c[0x0][0x198] ;  /* 0x0000660000047ab9 */ /* 0x000fe40000000a00 */
[----:B------:R-:W-:Y:S02]  /*00b0*/  UIADD3 UR6, UP0, UR4, 0xf0, URZ ;  /* 0x000000f004067890 */ /* 0x000fe4000ff1e03f */
[----:B------:R-:W-:Y:S02]  /*00c0*/  UIADD3 UR4, UP1, UR4, 0x1f0, URZ ;  /* 0x000001f004047890 */ /* 0x000fe4000ff3e03f */
[----:B------:R-:W-:Y:S02]  /*00d0*/  UIADD3.X UR7, URZ, UR5, URZ, UP0, !UPT ;  /* 0x000000053f077290 */ /* 0x000fe400087fe43f */
[----:B------:R-:W-:-:S07]  /*00e0*/  UIADD3.X UR5, URZ, UR5, URZ, UP1, !UPT ;  /* 0x000000053f057290 */ /* 0x000fce0008ffe43f */
[----:B------:R0:W-:Y:S02]  /*00f0*/  UTMACCTL.PF [UR6] ;  /* 0x00000000060079b9 */ /* 0x0001e40008040000 */
[----:B------:R0:W-:Y:S02]  /*0100*/  UTMACCTL.PF [UR4] ;  /* 0x00000000040079b9 */ /* 0x0001e40008040000 */
[----:B0-----:R-:W-:Y:S01]  /*0110*/  NOP ;  /* 0x0000000000007918 */ /* 0x001fe20000000000 */
.L_x_1:
[----:B------:R-:W-:Y:S05]  /*0120*/  BSYNC B0 ;  /* 0x0000000000007941 */ /* 0x000fea0003800000 */
.L_x_0:
[----:B------:R-:W0:Y:S02]  /*0130*/  SHFL.IDX PT, R3, R0, RZ, 0x1f ;  /* 0x00001fff00037589 */ /* 0x000e2400000e0000 */
[----:B0-----:R-:W-:-:S13]  /*0140*/  ISETP.NE.AND P0, PT, R3, RZ, PT ;  /* 0x000000ff0300720c */ /* 0x001fda0003f05270 */
[----:B------:R-:W-:Y:S05]  /*0150*/  @P0 BRA `(.L_x_2) ;  /* 0x0000000000680947 */ /* 0x000fea0003800000 */
[----:B------:R-:W0:Y:S01]  /*0160*/  S2UR UR8, SR_CgaCtaId ;  /* 0x00000000000879c3 */ /* 0x000e220000008800 */
[----:B------:R-:W-:Y:S01]  /*0170*/  UMOV UR4, 0x400 ;  /* 0x0000040000047882 */ /* 0x000fe20000000000 */
[----:B------:R-:W-:Y:S01]  /*0180*/  UMOV UR5, 0x1 ;  /* 0x0000000100057882 */ /* 0x000fe20000000000 */
[----:B------:R-:W-:Y:S01]  /*0190*/  UMOV UR6, 0x80 ;  /* 0x0000008000067882 */ /* 0x000fe20000000000 */
[----:B------:R-:W-:Y:S01]  /*01a0*/  ELECT P0, URZ, PT ;  /* 0x00000000003f782f */ /* 0x000fe20003800000 */
[----:B------:R-:W-:-:S04]  /*01b0*/  UIADD3 UR6, -UR6, 0x100000, URZ ;  /* 0x0010000006067890 */ /* 0x000fc8000fffe13f */
[----:B------:R-:W-:Y:S02]  /*01c0*/  USHF.L.U32 UR7, UR6, 0xb, URZ ;  /* 0x0000000b06077899 */ /* 0x000fe4000800063f */
[----:B------:R-:W-:Y:S02]  /*01d0*/  USHF.L.U32 UR6, UR6, 0x1, URZ ;  /* 0x0000000106067899 */ /* 0x000fe4000800063f */
[----:B0-----:R-:W-:Y:S02]  /*01e0*/  ULEA UR8, UR8, UR4, 0x18 ;  /* 0x0000000408087291 */ /* 0x001fe4000f8ec03f */
[----:B------:R-:W-:-:S04]  /*01f0*/  UIADD3 UR4, -UR5, 0x100000, URZ ;  /* 0x0010000005047890 */ /* 0x000fc8000fffe13f */
[----:B------:R-:W-:Y:S02]  /*0200*/  USHF.L.U32 UR5, UR4, 0xb, URZ ;  /* 0x0000000b04057899 */ /* 0x000fe4000800063f */
[----:B------:R-:W-:Y:S01]  /*0210*/  USHF.L.U32 UR4, UR4, 0x1, URZ ;  /* 0x0000000104047899 */ /* 0x000fe2000800063f */
[----:B------:R-:W0:Y:S11]  /*0220*/  FENCE.VIEW.ASYNC.S ;  /* 0x00000000000073c6 */ /* 0x000e360000000000 */
[----:B0-----:R0:W1:Y:S01]  /*0230*/  SYNCS.EXCH.64 URZ, [UR8], UR4 ;  /* 0x00000004083f75b2 */ /* 0x0010620008000100 */
[----:B------:R0:W2:Y:S01]  /*0240*/  SYNCS.EXCH.64 URZ, [UR8+0x30], UR6 ;  /* 0x00003006083f75b2 */ /* 0x0000a20008000100 */
[----:B------:R0:W3:Y:S01]  /*0250*/  SYNCS.EXCH.64 URZ, [UR8+0x8], UR4 ;  /* 0x00000804083f75b2 */ /* 0x0000e20008000100 */
[----:B------:R0:W4:Y:S01]  /*0260*/  SYNCS.EXCH.64 URZ, [UR8+0x38], UR6 ;  /* 0x00003806083f75b2 */ /* 0x0001220008000100 */
[----:B------:R0:W0:Y:S01]  /*0270*/  SYNCS.EXCH.64 URZ, [UR8+0x10], UR4 ;  /* 0x00001004083f75b2 */ /* 0x0000220008000100 */
[----:B------:R0:W0:Y:S01]  /*0280*/  SYNCS.EXCH.64 URZ, [UR8+0x40], UR6 ;  /* 0x00004006083f75b2 */ /* 0x0000220008000100 */
[----:B------:R0:W0:Y:S01]  /*0290*/  SYNCS.EXCH.64 URZ, [UR8+0x18], UR4 ;  /* 0x00001804083f75b2 */ /* 0x0000220008000100 */
[----:B------:R0:W0:Y:S01]  /*02a0*/  SYNCS.EXCH.64 URZ, [UR8+0x48], UR6 ;  /* 0x00004806083f75b2 */ /* 0x0000220008000100 */
[----:B------:R0:W0:Y:S01]  /*02b0*/  SYNCS.EXCH.64 URZ, [UR8+0x20], UR4 ;  /* 0x00002004083f75b2 */ /* 0x0000220008000100 */
[----:B------:R0:W0:Y:S01]  /*02c0*/  SYNCS.EXCH.64 URZ, [UR8+0x50], UR6 ;  /* 0x00005006083f75b2 */ /* 0x0000220008000100 */
[----:B------:R0:W0:Y:S01]  /*02d0*/  SYNCS.EXCH.64 URZ, [UR8+0x28], UR4 ;  /* 0x00002804083f75b2 */ /* 0x0000220008000100 */
[----:B------:R0:W0:Y:S01]  /*02e0*/  SYNCS.EXCH.64 URZ, [UR8+0x58], UR6 ;  /* 0x00005806083f75b2 */ /* 0x0000220008000100 */
[----:B------:R-:W-:Y:S01]  /*02f0*/  NOP ;  /* 0x0000000000007918 */ /* 0x000fe20000000000 */
.L_x_2:
[----:B------:R-:W5:Y:S01]  /*0300*/  SHFL.IDX PT, R6, R0, RZ, 0x1f ;  /* 0x00001fff00067589 */ /* 0x000f6200000e0000 */
[----:B------:R-:W-:Y:S01]  /*0310*/  ELECT P0, URZ, PT ;  /* 0x00000000003f782f */ /* 0x000fe20003800000 */
[----:B------:R-:W-:Y:S01]  /*0320*/  NOP ;  /* 0x0000000000007918 */ /* 0x000fe20000000000 */
[----:B------:R-:W-:Y:S01]  /*0330*/  ELECT P1, URZ, PT ;  /* 0x00000000003f782f */ /* 0x000fe20003820000 */
[----:B------:R1:W2:Y:S01]  /*0340*/  SHFL.IDX PT, R3, R0, RZ, 0x1f ;  /* 0x00001fff00037589 */ /* 0x0002a200000e0000 */
[----:B0-----:R-:W-:Y:S01]  /*0350*/  UMOV UR4, 0x20 ;  /* 0x0000002000047882 */ /* 0x001fe20000000000 */
[----:B------:R-:W-:Y:S01]  /*0360*/  UMOV UR11, 0x80 ;  /* 0x00000080000b7882 */ /* 0x000fe20000000000 */
[----:B------:R-:W-:Y:S01]  /*0370*/  ULDC.64 UR12, c[0x0][0x598] ;  /* 0x00016600000c7ab9 */ /* 0x000fe20000000a00 */
[----:B------:R-:W0:Y:S01]  /*0380*/  SHFL.IDX PT, R4, R4, RZ, 0x1f ;  /* 0x00001fff04047589 */ /* 0x000e2200000e0000 */
[----:B------:R-:W-:Y:S01]  /*0390*/  NOP ;  /* 0x0000000000007918 */ /* 0x000fe20000000000 */
[----:B------:R-:W-:Y:S01]  /*03a0*/  VIADD R33, R5, 0xffffffff ;  /* 0xffffffff05217836 */ /* 0x000fe20000000000 */
[----:B------:R-:W-:Y:S01]  /*03b0*/  ULDC.64 UR20, c[0x0][0x208] ;  /* 0x0000820000147ab9 */ /* 0x000fe20000000a00 */
[----:B-1----:R-:W-:-:S02]  /*03c0*/  SHF.R.S32.HI R0, RZ, 0x1f, R11 ;  /* 0x0000001fff007819 */ /* 0x002fc4000001140b */
[----:B------:R-:W-:Y:S02]  /*03d0*/  ISETP.NE.AND P2, PT, R5, RZ, PT ;  /* 0x000000ff0500720c */ /* 0x000fe40003f45270 */
[----:B------:R-:W-:Y:S02]  /*03e0*/  LEA.HI R0, R0, R11, RZ, 0x7 ;  /* 0x0000000b00007211 */ /* 0x000fe400078f38ff */
[----:B------:R-:W-:Y:S02]  /*03f0*/  ISETP.GE.U32.AND P3, PT, R33, 0x2, PT ;  /* 0x000000022100780c */ /* 0x000fe40003f66070 */
[----:B------:R-:W-:Y:S02]  /*0400*/  LOP3.LUT R0, R0, 0xffffff80, RZ, 0xc0, !PT ;  /* 0xffffff8000007812 */ /* 0x000fe400078ec0ff */
[----:B-----5:R-:W-:-:S03]  /*0410*/  ISETP.NE.OR P0, PT, R6, RZ, !P0 ;  /* 0x000000ff0600720c */ /* 0x020fc60004705670 */
[----:B------:R-:W-:Y:S01]  /*0420*/  IMAD.IADD R10, R11, 0x1, -R0 ;  /* 0x000000010b0a7824 */ /* 0x000fe200078e0a00 */
[----:B--2---:R-:W-:Y:S02]  /*0430*/  ISETP.NE.OR P1, PT, R3, RZ, !P1 ;  /* 0x000000ff0300720c */ /* 0x004fe40004f25670 */
[----:B------:R-:W-:-:S04]  /*0440*/  SHF.R.S32.HI R3, RZ, 0x1f, R2 ;  /* 0x0000001fff037819 */ /* 0x000fc80000011402 */
[----:B------:R-:W-:-:S03]  /*0450*/  LEA.HI R3, R3, R2, RZ, 0x2 ;  /* 0x0000000203037211 */ /* 0x000fc600078f10ff */
[----:B------:R-:W-:Y:S01]  /*0460*/  VOTEU.ALL UP0, P0 ;  /* 0x00000000003f7886 */ /* 0x000fe20000000000 */
[----:B------:R-:W-:-:S03]  /*0470*/  LOP3.LUT R3, R3, 0xfffffffc, RZ, 0xc0, !PT ;  /* 0xfffffffc03037812 */ /* 0x000fc600078ec0ff */
[----:B------:R-:W-:Y:S01]  /*0480*/  VOTEU.ALL UP1, P1 ;  /* 0x00000000003f7886 */ /* 0x000fe20000820000 */
[----:B------:R-:W1:Y:S01]  /*0490*/  @!UP0 S2UR UR7, SR_CgaCtaId ;  /* 0x00000000000789c3 */ /* 0x000e620000008800 */
[----:B------:R-:W-:Y:S01]  /*04a0*/  @!UP0 UMOV UR6, 0x400 ;  /* 0x0000040000068882 */ /* 0x000fe20000000000 */
[----:B------:R-:W-:-:S04]  /*04b0*/  @!UP0 UIADD3 UR4, -UR4, 0x100000, URZ ;  /* 0x0010000004048890 */ /* 0x000fc8000fffe13f */
[----:B------:R-:W-:Y:S02]  /*04c0*/  @!UP0 USHF.L.U32 UR5, UR4, 0xb, URZ ;  /* 0x0000000b04058899 */ /* 0x000fe4000800063f */
[----:B------:R-:W-:Y:S01]  /*04d0*/  @!UP0 USHF.L.U32 UR4, UR4, 0x1, URZ ;  /* 0x0000000104048899 */ /* 0x000fe2000800063f */
[----:B------:R-:W-:Y:S01]  /*04e0*/  IMAD.IADD R20, R2, 0x1, -R3 ;  /* 0x0000000102147824 */ /* 0x000fe200078e0a03 */
[----:B------:R-:W-:Y:S01]  /*04f0*/  @!UP1 UMOV UR9, 0x400 ;  /* 0x0000040000099882 */ /* 0x000fe20000000000 */
[----:B------:R-:W-:Y:S01]  /*0500*/  VOTEU.ALL UP2, P1 ;  /* 0x00000000003f7886 */ /* 0x000fe20000840000 */
[----:B------:R-:W-:Y:S01]  /*0510*/  VOTEU.ALL UP3, P1 ;  /* 0x00000000003f7886 */ /* 0x000fe20000860000 */
[----:B------:R-:W-:Y:S01]  /*0520*/  VOTEU.ALL UP4, P1 ;  /* 0x00000000003f7886 */ /* 0x000fe20000880000 */
[----:B------:R-:W2:Y:S01]  /*0530*/  @!UP1 S2UR UR10, SR_CgaCtaId ;  /* 0x00000000000a99c3 */ /* 0x000ea20000008800 */
[----:B------:R-:W-:Y:S01]  /*0540*/  VOTEU.ALL UP5, P1 ;  /* 0x00000000003f7886 */ /* 0x000fe200008a0000 */
[----:B------:R-:W-:-:S04]  /*0550*/  ISETP.NE.U32.AND P1, PT, RZ, UR12, PT ;  /* 0x0000000cff007c0c */ /* 0x000fc8000bf25070 */
[----:B------:R-:W-:Y:S01]  /*0560*/  ISETP.NE.AND.EX P1, PT, RZ, UR13, PT, P1 ;  /* 0x0000000dff007c0c */ /* 0x000fe2000bf25310 */
[----:B-1----:R-:W-:Y:S02]  /*0570*/  @!UP0 ULEA UR8, UR7, UR6, 0x18 ;  /* 0x0000000607088291 */ /* 0x002fe4000f8ec03f */
[----:B------:R-:W-:-:S04]  /*0580*/  @!UP1 UIADD3 UR6, -UR11, 0x100000, URZ ;  /* 0x001000000b069890 */ /* 0x000fc8000fffe13f */
[----:B------:R-:W-:Y:S02]  /*0590*/  @!UP1 USHF.L.U32 UR7, UR6, 0xb, URZ ;  /* 0x0000000b06079899 */ /* 0x000fe4000800063f */
[----:B------:R-:W-:Y:S01]  /*05a0*/  @!UP1 USHF.L.U32 UR6, UR6, 0x1, URZ ;  /* 0x0000000106069899 */ /* 0x000fe2000800063f */
[----:B0-----:R-:W-:Y:S01]  /*05b0*/  R2UR UR11, R4 ;  /* 0x00000000040b72ca */ /* 0x001fe200000e0000 */
[----:B------:R-:W-:Y:S01]  /*05c0*/  VOTEU.ALL UP0, P0 ;  /* 0x00000000003f7886 */ /* 0x000fe20000000000 */
[----:B--2---:R-:W-:Y:S01]  /*05d0*/  @!UP1 ULEA UR9, UR10, UR9, 0x18 ;  /* 0x000000090a099291 */ /* 0x004fe2000f8ec03f */
[----:B------:R-:W-:Y:S01]  /*05e0*/  VOTEU.ALL UP1, P0 ;  /* 0x00000000003f7886 */ /* 0x000fe20000020000 */
[C---:B------:R-:W-:Y:S01]  /*05f0*/  ISETP.NE.AND P0, PT, R20.reuse, 0x3, PT ;  /* 0x000000031400780c */ /* 0x040fe20003f05270 */
[----:B------:R-:W0:Y:S02]  /*0600*/  FENCE.VIEW.ASYNC.S ;  /* 0x00000000000073c6 */ /* 0x000e240000000000 */
[----:B0-----:R0:W3:Y:S01]  /*0610*/  @!UP0 SYNCS.EXCH.64 URZ, [UR8+0x90], UR4 ;  /* 0x00009004083f85b2 */ /* 0x0010e20008000100 */
[----:B------:R-:W-:-:S04]  /*0620*/  ISETP.EQ.OR P0, PT, R20, RZ, !P0 ;  /* 0x000000ff1400720c */ /* 0x000fc80004702670 */
[----:B------:R-:W-:-:S04]  /*0630*/  ISETP.EQ.AND P0, PT, R5, RZ, P0 ;  /* 0x000000ff0500720c */ /* 0x000fc80000702270 */
[----:B------:R-:W-:-:S04]  /*0640*/  SEL R7, RZ, 0x1, !P0 ;  /* 0x00000001ff077807 */ /* 0x000fc80004000000 */
[----:B------:R-:W-:Y:S01]  /*0650*/  SEL R7, R7, 0x2, P3 ;  /* 0x0000000207077807 */ /* 0x000fe20001800000 */
[----:B------:R0:W3:Y:S01]  /*0660*/  @!UP1 SYNCS.EXCH.64 URZ, [UR8+0x98], UR4 ;  /* 0x00009804083f95b2 */ /* 0x0000e20008000100 */
[----:B------:R-:W-:Y:S01]  /*0670*/  NOP ;  /* 0x0000000000007918 */ /* 0x000fe20000000000 */
[----:B------:R0:W3:Y:S01]  /*0680*/  @!UP2 SYNCS.EXCH.64 URZ, [UR9+0x70], UR6 ;  /* 0x00007006093fa5b2 */ /* 0x0000e20008000100 */
[----:B------:R0:W3:Y:S01]  /*0690*/  @!UP3 SYNCS.EXCH.64 URZ, [UR9+0x78], UR6 ;  /* 0x00007806093fb5b2 */ /* 0x0000e20008000100 */
[----:B------:R0:W3:Y:S01]  /*06a0*/  @!UP4 SYNCS.EXCH.64 URZ, [UR9+0x80], UR6 ;  /* 0x00008006093fc5b2 */ /* 0x0000e20008000100 */
[----:B------:R0:W3:Y:S01]  /*06b0*/  @!UP5 SYNCS.EXCH.64 URZ, [UR9+0x88], UR6 ;  /* 0x00008806093fd5b2 */ /* 0x0000e20008000100 */
[----:B------:R-:W-:Y:S01]  /*06c0*/  NOP ;  /* 0x0000000000007918 */ /* 0x000fe20000000000 */
[----:B---34-:R-:W-:Y:S06]  /*06d0*/  BAR.SYNC.DEFER_BLOCKING 0x0 ;  /* 0x0000000000007b1d */ /* 0x018fec0000010000 */
[----:B0-----:R-:W-:Y:S05]  /*06e0*/  @!P1 BRA `(.L_x_3) ;  /* 0x00000000001c9947 */ /* 0x001fea0003800000 */
[----:B------:R-:W0:Y:S02]  /*06f0*/  LDC.64 R2, c[0x0][0x598] ;  /* 0x00016600ff027b82 */ /* 0x000e240000000a00 */
[----:B0-----:R-:W2:Y:S02]  /*0700*/  LDG.E.64 R2, desc[UR20][R2.64] ;  /* 0x0000001402027981 */ /* 0x001ea4000c1e1b00 */
[----:B--2---:R-:W-:-:S04]  /*0710*/  ISETP.NE.U32.AND P0, PT, R2, RZ, PT ;  /* 0x000000ff0200720c */ /* 0x004fc80003f05070 */
[----:B------:R-:W-:-:S13]  /*0720*/  ISETP.NE.AND.EX P0, PT, R3, RZ, PT, P0 ;  /* 0x000000ff0300720c */ /* 0x000fda0003f05300 */
[----:B------:R-:W-:Y:S05]  /*0730*/  @!P0 BRA `(.L_x_3) ;  /* 0x0000000000088947 */ /* 0x000fea0003800000 */
[----:B------:R2:W5:Y:S01]  /*0740*/  LD.E R12, desc[UR20][R2.64] ;  /* 0x00000014020c7980 */ /* 0x000562000c101900 */
[----:B------:R-:W-:Y:S05]  /*0750*/  BRA `(.L_x_4) ;  /* 0x0000000000207947 */ /* 0x000fea0003800000 */
.L_x_3:
[----:B------:R-:W-:Y:S02]  /*0760*/  ULDC.64 UR4, c[0x0][0x588] ;  /* 0x0001620000047ab9 */ /* 0x000fe40000000a00 */
[----:B------:R-:W-:-:S04]  /*0770*/  ISETP.NE.U32.AND P0, PT, RZ, UR4, PT ;  /* 0x00000004ff007c0c */ /* 0x000fc8000bf05070 */
[----:B------:R-:W-:-:S13]  /*0780*/  ISETP.NE.AND.EX P0, PT, RZ, UR5, PT, P0 ;  /* 0x00000005ff007c0c */ /* 0x000fda000bf05300 */
[----:B------:R-:W-:Y:S05]  /*0790*/  @!P0 BRA `(.L_x_5) ;  /* 0x00000000000c8947 */ /* 0x000fea0003800000 */
[----:B------:R-:W0:Y:S02]  /*07a0*/  LDC.64 R12, c[0x0][0x588] ;  /* 0x00016200ff0c7b82 */ /* 0x000e240000000a00 */
[----:B0-----:R1:W5:Y:S01]  /*07b0*/  LDG.E R12, desc[UR20][R12.64] ;  /* 0x000000140c0c7981 */ /* 0x001362000c1e1900 */
[----:B------:R-:W-:Y:S05]  /*07c0*/  BRA `(.L_x_4) ;  /* 0x0000000000047947 */ /* 0x000fea0003800000 */
.L_x_5:
[----:B------:R-:W0:Y:S02]  /*07d0*/  LDC R12, c[0x0][0x580] ;  /* 0x00016000ff0c7b82 */ /* 0x000e240000000800 */
.L_x_4:
[----:B------:R-:W-:Y:S02]  /*07e0*/  ULDC.64 UR4, c[0x0][0x5a0] ;  /* 0x0001680000047ab9 */ /* 0x000fe40000000a00 */
[----:B------:R-:W-:-:S04]  /*07f0*/  ISETP.NE.U32.AND P0, PT, RZ, UR4, PT ;  /* 0x00000004ff007c0c */ /* 0x000fc8000bf05070 */
[----:B------:R-:W-:-:S13]  /*0800*/  ISETP.NE.AND.EX P0, PT, RZ, UR5, PT, P0 ;  /* 0x00000005ff007c0c */ /* 0x000fda000bf05300 */
[----:B------:R-:W-:Y:S05]  /*0810*/  @!P0 BRA `(.L_x_6) ;  /* 0x00000000001c8947 */ /* 0x000fea0003800000 */
[----:B--2---:R-:W2:Y:S02]  /*0820*/  LDC.64 R2, c[0x0][0x5a0] ;  /* 0x00016800ff027b82 */ /* 0x004ea40000000a00 */
[----:B--2---:R-:W2:Y:S02]  /*0830*/  LDG.E.64 R2, desc[UR20][R2.64] ;  /* 0x0000001402027981 */ /* 0x004ea4000c1e1b00 */
[----:B--2---:R-:W-:-:S04]  /*0840*/  ISETP.NE.U32.AND P0, PT, R2, RZ, PT ;  /* 0x000000ff0200720c */ /* 0x004fc80003f05070 */
[----:B------:R-:W-:-:S13]  /*0850*/  ISETP.NE.AND.EX P0, PT, R3, RZ, PT, P0 ;  /* 0x000000ff0300720c */ /* 0x000fda0003f05300 */
[----:B------:R-:W-:Y:S05]  /*0860*/  @!P0 BRA `(.L_x_6) ;  /* 0x0000000000088947 */ /* 0x000fea0003800000 */
[----:B-1----:R4:W5:Y:S01]  /*0870*/  LD.E R13, desc[UR20][R2.64] ;  /* 0x00000014020d7980 */ /* 0x002962000c101900 */
[----:B------:R-:W-:Y:S05]  /*0880*/  BRA `(.L_x_7) ;  /* 0x0000000000207947 */ /* 0x000fea0003800000 */
.L_x_6:
[----:B------:R-:W-:Y:S02]  /*0890*/  ULDC.64 UR4, c[0x0][0x590] ;  /* 0x0001640000047ab9 */ /* 0x000fe40000000a00 */
[----:B------:R-:W-:-:S04]  /*08a0*/  ISETP.NE.U32.AND P0, PT, RZ, UR4, PT ;  /* 0x00000004ff007c0c */ /* 0x000fc8000bf05070 */
[----:B------:R-:W-:-:S13]  /*08b0*/  ISETP.NE.AND.EX P0, PT, RZ, UR5, PT, P0 ;  /* 0x00000005ff007c0c */ /* 0x000fda000bf05300 */
[----:B------:R-:W-:Y:S05]  /*08c0*/  @!P0 BRA `(.L_x_8) ;  /* 0x00000000000c8947 */ /* 0x000fea0003800000 */
[----:B--2---:R-:W1:Y:S02]  /*08d0*/  LDC.64 R2, c[0x0][0x590] ;  /* 0x00016400ff027b82 */ /* 0x004e640000000a00 */
[----:B-1----:R3:W5:Y:S01]  /*08e0*/  LDG.E R13, desc[UR20][R2.64] ;  /* 0x00000014020d7981 */ /* 0x002762000c1e1900 */
[----:B------:R-:W-:Y:S05]  /*08f0*/  BRA `(.L_x_7) ;  /* 0x0000000000047947 */ /* 0x000fea0003800000 */
.L_x_8:
[----:B-1----:R-:W1:Y:S02]  /*0900*/  LDC R13, c[0x0][0x584] ;  /* 0x00016100ff0d7b82 */ /* 0x002e640000000800 */
.L_x_7:
[----:B------:R-:W0:Y:S01]  /*0910*/  LDC R0, c[0x0][0x65c] ;  /* 0x00019700ff007b82 */ /* 0x000e220000000800 */
[----:B------:R-:W2:Y:S01]  /*0920*/  S2R R21, SR_CTAID.Y ;  /* 0x0000000000157919 */ /* 0x000ea20000002600 */
[----:B------:R-:W-:Y:S01]  /*0930*/  ULDC UR8, c[0x0][0x28c] ;  /* 0x0000a30000087ab9 */ /* 0x000fe20000000800 */
[----:B------:R-:W-:Y:S01]  /*0940*/  ISETP.NE.AND P0, PT, R5, 0x2, PT ;  /* 0x000000020500780c */ /* 0x000fe20003f05270 */
[----:B------:R-:W-:Y:S01]  /*0950*/  UIADD3 UR8, UR8, 0x7f, URZ ;  /* 0x0000007f08087890 */ /* 0x000fe2000fffe03f */
[----:B------:R-:W1:Y:S01]  /*0960*/  S2R R14, SR_CTAID.X ;  /* 0x00000000000e7919 */ /* 0x000e620000002500 */
[----:B------:R-:W-:Y:S01]  /*0970*/  UMOV UR5, URZ ;  /* 0x0000003f00057c82 */ /* 0x000fe20008000000 */
[----:B------:R-:W-:Y:S01]  /*0980*/  UMOV UR4, URZ ;  /* 0x0000003f00047c82 */ /* 0x000fe20008000000 */
[----:B------:R-:W-:-:S04]  /*0990*/  USHF.R.S32.HI UR9, URZ, 0x1f, UR8 ;  /* 0x0000001f3f097899 */ /* 0x000fc80008011408 */
[----:B------:R-:W-:-:S04]  /*09a0*/  ULEA.HI UR9, UR9, UR8, URZ, 0x7 ;  /* 0x0000000809097291 */ /* 0x000fc8000f8f383f */
[----:B------:R-:W-:Y:S01]  /*09b0*/  USHF.R.S32.HI UR13, URZ, 0x7, UR9 ;  /* 0x000000073f0d7899 */ /* 0x000fe20008011409 */
[----:B0-----:R-:W-:-:S13]  /*09c0*/  ISETP.NE.AND P4, PT, R0, 0x1, PT ;  /* 0x000000010000780c */ /* 0x001fda0003f85270 */
[----:B------:R-:W1:Y:S01]  /*09d0*/  @P4 LDC R15, c[0x0][0x10] ;  /* 0x00000400ff0f4b82 */ /* 0x000e620000000800 */
[----:B--234-:R-:W-:Y:S02]  /*09e0*/  @P4 IMAD.MOV.U32 R2, RZ, RZ, R21 ;  /* 0x000000ffff024224 */ /* 0x01cfe400078e0015 */
[----:B------:R-:W-:Y:S02]  /*09f0*/  @P4 IMAD.MOV.U32 R3, RZ, RZ, RZ ;  /* 0x000000ffff034224 */ /* 0x000fe400078e00ff */
[----:B------:R-:W-:-:S03]  /*0a00*/  @P4 IMAD.MOV.U32 R5, RZ, RZ, RZ ;  /* 0x000000ffff054224 */ /* 0x000fc600078e00ff */
[----:B------:R-:W0:Y:S01]  /*0a10*/  @!P4 LDC R9, c[0x0][0xc] ;  /* 0x00000300ff09cb82 */ /* 0x000e220000000800 */
[----:B------:R-:W-:Y:S01]  /*0a20*/  ULDC UR6, c[0x0][0xc] ;  /* 0x0000030000067ab9 */ /* 0x000fe20000000800 */
[----:B------:R-:W-:Y:S02]  /*0a30*/  ULDC UR7, c[0x0][0x10] ;  /* 0x0000040000077ab9 */ /* 0x000fe40000000800 */
[----:B------:R-:W-:-:S04]  /*0a40*/  UIMAD.WIDE.U32 UR6, UR6, UR7, URZ ;  /* 0x00000007060672a5 */ /* 0x000fc8000f8e003f */
[----:B------:R-:W2:Y:S01]  /*0a50*/  LDC R8, c[0x0][0x14] ;  /* 0x00000500ff087b82 */ /* 0x000ea20000000800 */
[----:B-1----:R-:W-:-:S04]  /*0a60*/  @P4 IMAD.WIDE.U32 R2, R14, R15, R2 ;  /* 0x0000000f0e024225 */ /* 0x002fc800078e0002 */
[----:B------:R-:W-:Y:S02]  /*0a70*/  IMAD.MOV.U32 R15, RZ, RZ, RZ ;  /* 0x000000ffff0f7224 */ /* 0x000fe400078e00ff */
[----:B------:R-:W-:Y:S02]  /*0a80*/  @P4 IMAD.IADD R3, R3, 0x1, R5 ;  /* 0x0000000103034824 */ /* 0x000fe400078e0205 */
[----:B0-----:R-:W-:-:S04]  /*0a90*/  @!P4 IMAD.WIDE.U32 R4, R9, R21, R14 ;  /* 0x000000150904c225 */ /* 0x001fc800078e000e */
[----:B------:R-:W-:Y:S02]  /*0aa0*/  @!P4 IMAD.MOV.U32 R2, RZ, RZ, R4 ;  /* 0x000000ffff02c224 */ /* 0x000fe400078e0004 */
[----:B------:R-:W-:Y:S02]  /*0ab0*/  @!P4 IMAD.MOV.U32 R3, RZ, RZ, R5 ;  /* 0x000000ffff03c224 */ /* 0x000fe400078e0005 */
[C---:B--2---:R-:W-:Y:S02]  /*0ac0*/  IMAD R17, R8.reuse, UR7, RZ ;  /* 0x0000000708117c24 */ /* 0x044fe4000f8e02ff */
[----:B------:R-:W-:Y:S01]  /*0ad0*/  IMAD.WIDE.U32 R8, R8, UR6, RZ ;  /* 0x0000000608087c25 */ /* 0x000fe2000f8e00ff */
[----:B------:R-:W-:-:S03]  /*0ae0*/  ULDC.64 UR6, c[0x0][0x650] ;  /* 0x0001940000067ab9 */ /* 0x000fc60000000a00 */
[----:B------:R-:W-:Y:S01]  /*0af0*/  IMAD.IADD R0, R9, 0x1, R17 ;  /* 0x0000000109007824 */ /* 0x000fe200078e0211 */
[----:B------:R-:W-:Y:S06]  /*0b00*/  @P0 BRA `(.L_x_9) ;  /* 0x0000000000200947 */ /* 0x000fec0003800000 */
[----:B------:R-:W-:Y:S01]  /*0b10*/  UISETP.GE.U32.AND UP0, UPT, UR13, 0x6, UPT ;  /* 0x000000060d00788c */ /* 0x000fe2000bf06070 */
[----:B------:R-:W-:Y:S01]  /*0b20*/  IADD3 R2, P0, R2, R8, RZ ;  /* 0x0000000802027210 */ /* 0x000fe20007f1e0ff */
[----:B------:R-:W-:-:S04]  /*0b30*/  UIMAD.WIDE.U32 UR4, UR13, -0x55555555, URZ ;  /* 0xaaaaaaab0d0478a5 */ /* 0x000fc8000f8e003f */
[----:B------:R-:W-:Y:S01]  /*0b40*/  USHF.R.U32.HI UR5, URZ, 0x2, UR5 ;  /* 0x000000023f057899 */ /* 0x000fe20008011605 */
[----:B------:R-:W-:Y:S02]  /*0b50*/  IMAD.X R3, R0, 0x1, R3, P0 ;  /* 0x0000000100037824 */ /* 0x000fe400000e0603 */
[----:B------:R-:W-:Y:S02]  /*0b60*/  UMOV UR4, URZ ;  /* 0x0000003f00047c82 */ /* 0x000fe40008000000 */
[----:B------:R-:W-:Y:S02]  /*0b70*/  @UP0 ULOP3.LUT UR4, UR5, 0x1, URZ, 0xc0, !UPT ;  /* 0x0000000105040892 */ /* 0x000fe4000f8ec03f */
[----:B------:R-:W-:-:S12]  /*0b80*/  UIMAD UR5, UR5, -0x6, UR13 ;  /* 0xfffffffa050578a4 */ /* 0x000fd8000f8e020d */
.L_x_9:
[----:B------:R-:W-:Y:S01]  /*0b90*/  ISETP.GE.U32.AND P0, PT, R2, UR6, PT ;  /* 0x0000000602007c0c */ /* 0x000fe2000bf06070 */
[----:B------:R-:W-:Y:S01]  /*0ba0*/  IMAD.MOV.U32 R6, RZ, RZ, -0x1 ;  /* 0xffffffffff067424 */ /* 0x000fe200078e00ff */
[----:B------:R-:W-:Y:S01]  /*0bb0*/  PRMT R16, RZ, 0x7610, R16 ;  /* 0x00007610ff107816 */ /* 0x000fe20000000010 */
[----:B------:R-:W-:Y:S01]  /*0bc0*/  IMAD.MOV.U32 R4, RZ, RZ, -0x1 ;  /* 0xffffffffff047424 */ /* 0x000fe200078e00ff */
[----:B------:R-:W-:Y:S01]  /*0bd0*/  ISETP.GE.U32.AND.EX P0, PT, R3, UR7, PT, P0 ;  /* 0x0000000703007c0c */ /* 0x000fe2000bf06100 */
[----:B------:R-:W-:-:S12]  /*0be0*/  IMAD.MOV.U32 R5, RZ, RZ, -0x1 ;  /* 0xffffffffff057424 */ /* 0x000fd800078e00ff */
[----:B------:R-:W-:Y:S05]  /*0bf0*/  @P0 BRA `(.L_x_10) ;  /* 0x00000004005c0947 */ /* 0x000fea0003800000 */
[----:B------:R-:W0:Y:S01]  /*0c00*/  LDC.64 R24, c[0x0][0x628] ;  /* 0x00018a00ff187b82 */ /* 0x000e220000000a00 */
[----:B------:R-:W-:Y:S02]  /*0c10*/  IMAD.MOV.U32 R4, RZ, RZ, R2 ;  /* 0x000000ffff047224 */ /* 0x000fe400078e0002 */
[----:B------:R-:W-:-:S05]  /*0c20*/  IMAD.MOV.U32 R5, RZ, RZ, R3 ;  /* 0x000000ffff057224 */ /* 0x000fca00078e0003 */
[----:B------:R-:W1:Y:S08]  /*0c30*/  LDC R6, c[0x0][0x630] ;  /* 0x00018c00ff067b82 */ /* 0x000e700000000800 */
[----:B------:R-:W2:Y:S01]  /*0c40*/  LDC.64 R26, c[0x0][0x620] ;  /* 0x00018800ff1a7b82 */ /* 0x000ea20000000a00 */
[----:B0-----:R-:W-:-:S04]  /*0c50*/  ISETP.NE.U32.AND P0, PT, R24, RZ, PT ;  /* 0x000000ff1800720c */ /* 0x001fc80003f05070 */
[----:B------:R-:W-:-:S13]  /*0c60*/  ISETP.NE.AND.EX P0, PT, R25, RZ, PT, P0 ;  /* 0x000000ff1900720c */ /* 0x000fda0003f05300 */
[----:B-12---:R-:W-:Y:S05]  /*0c70*/  @!P0 BRA `(.L_x_11) ;  /* 0x0000000000288947 */ /* 0x006fea0003800000 */
[----:B------:R-:W0:Y:S02]  /*0c80*/  LDC R19, c[0x0][0x634] ;  /* 0x00018d00ff137b82 */ /* 0x000e240000000800 */
[----:B0-----:R-:W-:-:S05]  /*0c90*/  IADD3 R19, P0, R2, R19, RZ ;  /* 0x0000001302137210 */ /* 0x001fca0007f1e0ff */
[----:B------:R-:W-:-:S04]  /*0ca0*/  IMAD.X R23, RZ, RZ, R3, P0 ;  /* 0x000000ffff177224 */ /* 0x000fc800000e0603 */
[----:B------:R-:W-:-:S04]  /*0cb0*/  IMAD.WIDE.U32 R4, R23, R24, RZ ;  /* 0x0000001817047225 */ /* 0x000fc800078e00ff */
[----:B------:R-:W-:-:S04]  /*0cc0*/  IMAD.WIDE.U32 R16, P0, R19, R25, R4 ;  /* 0x0000001913107225 */ /* 0x000fc80007800004 */
[----:B------:R-:W-:-:S04]  /*0cd0*/  IMAD.WIDE.U32 R4, R19, R24, RZ ;  /* 0x0000001813047225 */ /* 0x000fc800078e00ff */
[----:B------:R-:W-:Y:S01]  /*0ce0*/  IMAD.X R19, RZ, RZ, RZ, P0 ;  /* 0x000000ffff137224 */ /* 0x000fe200000e06ff */
[----:B------:R-:W-:Y:S01]  /*0cf0*/  IADD3 RZ, P0, R5, R16, RZ ;  /* 0x0000001005ff7210 */ /* 0x000fe20007f1e0ff */
[----:B------:R-:W-:-:S04]  /*0d00*/  IMAD.MOV.U32 R18, RZ, RZ, R17 ;  /* 0x000000ffff127224 */ /* 0x000fc800078e0011 */
[----:B------:R-:W-:-:S08]  /*0d10*/  IMAD.WIDE.U32.X R4, R23, R25, R18, P0 ;  /* 0x0000001917047225 */ /* 0x000fd000000e0412 */
.L_x_11:
[--C-:B------:R-:W-:Y:S01]  /*0d20*/  SHF.R.U64 R32, R4, R6, R5.reuse ;  /* 0x0000000604207219 */ /* 0x100fe20000001205 */
[----:B------:R-:W0:Y:S01]  /*0d30*/  LDC.64 R28, c[0x0][0x640] ;  /* 0x00019000ff1c7b82 */ /* 0x000e220000000a00 */
[----:B------:R-:W-:Y:S01]  /*0d40*/  I2FP.F32.U32 R4, R14 ;  /* 0x0000000e00047245 */ /* 0x000fe20000201000 */
[----:B------:R-:W-:Y:S01]  /*0d50*/  ULDC UR6, c[0x0][0x150] ;  /* 0x0000540000067ab9 */ /* 0x000fe20000000800 */
[----:B------:R-:W-:Y:S02]  /*0d60*/  SHF.R.U32.HI R5, RZ, R6, R5 ;  /* 0x00000006ff057219 */ /* 0x000fe40000011605 */
[----:B------:R-:W-:Y:S01]  /*0d70*/  IADD3 R17, P0, RZ, -R32, RZ ;  /* 0x80000020ff117210 */ /* 0x000fe20007f1e0ff */
[----:B------:R-:W-:Y:S01]  /*0d80*/  FMUL R6, R4, UR6 ;  /* 0x0000000604067c20 */ /* 0x000fe20008400000 */
[----:B------:R-:W-:Y:S01]  /*0d90*/  ULDC UR6, c[0x0][0x154] ;  /* 0x0000550000067ab9 */ /* 0x000fe20000000800 */
[----:B------:R-:W1:Y:S02]  /*0da0*/  LDC R18, c[0x0][0x618] ;  /* 0x00018600ff127b82 */ /* 0x000e640000000800 */
[----:B------:R-:W-:-:S02]  /*0db0*/  IMAD.X R19, RZ, RZ, ~R5, P0 ;  /* 0x000000ffff137224 */ /* 0x000fc400000e0e05 */
[----:B------:R-:W2:Y:S01]  /*0dc0*/  F2I.U32.TRUNC.NTZ R6, R6 ;  /* 0x0000000600067305 */ /* 0x000ea2000020f000 */
[----:B------:R-:W-:-:S03]  /*0dd0*/  IMAD.WIDE.U32 R4, R17, R26, R2 ;  /* 0x0000001a11047225 */ /* 0x000fc600078e0002 */
[----:B------:R-:W3:Y:S01]  /*0de0*/  LDC R15, c[0x0][0x144] ;  /* 0x00005100ff0f7b82 */ /* 0x000ee20000000800 */
[----:B------:R-:W-:-:S04]  /*0df0*/  IMAD R16, R19, R26, RZ ;  /* 0x0000001a13107224 */ /* 0x000fc800078e02ff */
[----:B------:R-:W-:-:S03]  /*0e00*/  IMAD R17, R17, R27, R16 ;  /* 0x0000001b11117224 */ /* 0x000fc600078e0210 */
[----:B------:R-:W4:Y:S01]  /*0e10*/  LDC R22, c[0x0][0x608] ;  /* 0x00018200ff167b82 */ /* 0x000f220000000800 */
[----:B------:R-:W-:Y:S01]  /*0e20*/  IMAD.IADD R17, R5, 0x1, R17 ;  /* 0x0000000105117824 */ /* 0x000fe200078e0211 */
[----:B0-----:R-:W-:Y:S01]  /*0e30*/  ISETP.NE.U32.AND P0, PT, R28, RZ, PT ;  /* 0x000000ff1c00720c */ /* 0x001fe20003f05070 */
[----:B--2---:R-:W-:-:S03]  /*0e40*/  IMAD.MOV R5, RZ, RZ, -R6 ;  /* 0x000000ffff057224 */ /* 0x004fc600078e0a06 */
[----:B------:R-:W-:Y:S02]  /*0e50*/  ISETP.NE.AND.EX P0, PT, R29, RZ, PT, P0 ;  /* 0x000000ff1d00720c */ /* 0x000fe40003f05300 */
[----:B------:R-:W0:Y:S01]  /*0e60*/  LDC R19, c[0x0][0x658] ;  /* 0x00019600ff137b82 */ /* 0x000e220000000800 */
[-CC-:B-1----:R-:W-:Y:S02]  /*0e70*/  SHF.R.U64 R26, R4, R18.reuse, R17.reuse ;  /* 0x00000012041a7219 */ /* 0x182fe40000001211 */
[----:B------:R-:W-:Y:S02]  /*0e80*/  I2FP.F32.U32 R4, R21 ;  /* 0x0000001500047245 */ /* 0x000fe40000201000 */
[----:B------:R-:W-:Y:S01]  /*0e90*/  SHF.R.U32.HI R17, RZ, R18, R17 ;  /* 0x00000012ff117219 */ /* 0x000fe20000011611 */
[----:B------:R-:W-:Y:S02]  /*0ea0*/  IMAD.MOV.U32 R18, RZ, RZ, 0x1 ;  /* 0x00000001ff127424 */ /* 0x000fe400078e00ff */
[----:B------:R-:W1:Y:S01]  /*0eb0*/  LDC R24, c[0x0][0x148] ;  /* 0x00005200ff187b82 */ /* 0x000e620000000800 */
[----:B---3--:R-:W-:-:S02]  /*0ec0*/  IMAD R6, R15, R5, R14 ;  /* 0x000000050f067224 */ /* 0x008fc400078e020e */
[----:B------:R-:W-:Y:S01]  /*0ed0*/  FMUL R5, R4, UR6 ;  /* 0x0000000604057c20 */ /* 0x000fe20008400000 */
[----:B------:R-:W-:-:S04]  /*0ee0*/  IMAD.MOV.U32 R4, RZ, RZ, -0x1 ;  /* 0xffffffffff047424 */ /* 0x000fc800078e00ff */
[----:B------:R-:W2:Y:S01]  /*0ef0*/  LDC R25, c[0x0][0x600] ;  /* 0x00018000ff197b82 */ /* 0x000ea20000000800 */
[-CC-:B----4-:R-:W-:Y:S02]  /*0f00*/  SHF.R.U64 R34, R26, R22.reuse, R17.reuse ;  /* 0x000000161a227219 */ /* 0x190fe40000001211 */
[----:B------:R-:W-:Y:S02]  /*0f10*/  SHF.R.U32.HI R14, RZ, R22, R17 ;  /* 0x00000016ff0e7219 */ /* 0x000fe40000011611 */
[----:B------:R3:W4:Y:S03]  /*0f20*/  F2I.U32.TRUNC.NTZ R22, R5 ;  /* 0x0000000500167305 */ /* 0x000726000020f000 */
[----:B------:R-:W1:Y:S01]  /*0f30*/  LDC R27, c[0x0][0x648] ;  /* 0x00019200ff1b7b82 */ /* 0x000e620000000800 */
[-C--:B0-----:R-:W-:Y:S02]  /*0f40*/  SHF.R.U64 R36, R34, R19.reuse, R14 ;  /* 0x0000001322247219 */ /* 0x081fe4000000120e */
[----:B------:R-:W-:-:S02]  /*0f50*/  SHF.L.U32 R4, R4, R19, RZ ;  /* 0x0000001304047219 */ /* 0x000fc400000006ff */
[-C--:B------:R-:W-:Y:S02]  /*0f60*/  SHF.R.U32.HI R14, RZ, R19.reuse, R14 ;  /* 0x00000013ff0e7219 */ /* 0x080fe4000001160e */
[----:B------:R-:W-:Y:S01]  /*0f70*/  SHF.L.U32 R18, R18, R19, RZ ;  /* 0x0000001312127219 */ /* 0x000fe200000006ff */
[----:B------:R-:W0:Y:S01]  /*0f80*/  LDC R31, c[0x0][0x638] ;  /* 0x00018e00ff1f7b82 */ /* 0x000e220000000800 */
[----:B------:R-:W-:Y:S01]  /*0f90*/  LOP3.LUT R19, RZ, R4, RZ, 0x33, !PT ;  /* 0x00000004ff137212 */ /* 0x000fe200078e33ff */
[----:B------:R-:W-:Y:S02]  /*0fa0*/  IMAD.MOV.U32 R4, RZ, RZ, R36 ;  /* 0x000000ffff047224 */ /* 0x000fe400078e0024 */
[----:B---3--:R-:W-:-:S04]  /*0fb0*/  IMAD.MOV.U32 R5, RZ, RZ, R14 ;  /* 0x000000ffff057224 */ /* 0x008fc800078e000e */
[----:B------:R-:W3:Y:S01]  /*0fc0*/  LDC R30, c[0x0][0x610] ;  /* 0x00018400ff1e7b82 */ /* 0x000ee20000000800 */
[----:B----4-:R-:W-:Y:S05]  /*0fd0*/  @!P0 BRA `(.L_x_12) ;  /* 0x0000000000288947 */ /* 0x010fea0003800000 */
[----:B------:R-:W4:Y:S02]  /*0fe0*/  LDC R17, c[0x0][0x64c] ;  /* 0x00019300ff117b82 */ /* 0x000f240000000800 */
[----:B----4-:R-:W-:-:S05]  /*0ff0*/  IADD3 R17, P0, R36, R17, RZ ;  /* 0x0000001124117210 */ /* 0x010fca0007f1e0ff */
        /* <DEDUP_REMOVED lines=8> */
.L_x_12:
[----:B-1----:R-:W-:Y:S01]  /*1080*/  SHF.R.U64 R4, R4, R27, R5 ;  /* 0x0000001b04047219 */ /* 0x002fe20000001205 */
[----:B--2---:R-:W-:Y:S01]  /*1090*/  VIADD R5, R25, 0xffffffff ;  /* 0xffffffff19057836 */ /* 0x004fe20000000000 */
[----:B------:R-:W-:Y:S01]  /*10a0*/  LOP3.LUT R19, R34, R19, RZ, 0xc0, !PT ;  /* 0x0000001322137212 */ /* 0x000fe200078ec0ff */
[----:B------:R-:W-:Y:S02]  /*10b0*/  IMAD.MOV R22, RZ, RZ, -R22 ;  /* 0x000000ffff167224 */ /* 0x000fe400078e0a16 */
[----:B------:R-:W-:Y:S01]  /*10c0*/  IMAD.MOV R14, RZ, RZ, -R4 ;  /* 0x000000ffff0e7224 */ /* 0x000fe200078e0a04 */
[----:B------:R-:W-:Y:S01]  /*10d0*/  LOP3.LUT R5, R26, R5, RZ, 0xc0, !PT ;  /* 0x000000051a057212 */ /* 0x000fe200078ec0ff */
[----:B------:R-:W-:Y:S02]  /*10e0*/  IMAD R19, R18, R4, R19 ;  /* 0x0000000412137224 */ /* 0x000fe400078e0213 */
[----:B------:R-:W-:Y:S02]  /*10f0*/  @P4 IMAD R6, R24, R22, R21 ;  /* 0x0000001618064224 */ /* 0x000fe400078e0215 */
[----:B0-----:R-:W-:-:S02]  /*1100*/  IMAD R4, R14, R31, R36 ;  /* 0x0000001f0e047224 */ /* 0x001fc400078e0224 */
[----:B---3--:R-:W-:Y:S02]  /*1110*/  IMAD R6, R19, R30, R6 ;  /* 0x0000001e13067224 */ /* 0x008fe400078e0206 */
[----:B------:R-:W-:Y:S02]  /*1120*/  IMAD R5, R4, R25, R5 ;  /* 0x0000001904057224 */ /* 0x000fe400078e0205 */
[----:B------:R-:W-:-:S03]  /*1130*/  IMAD.MOV.U32 R16, RZ, RZ, 0x1 ;  /* 0x00000001ff107424 */ /* 0x000fc600078e00ff */
[----:B------:R-:W-:Y:S02]  /*1140*/  SEL R4, R5, R6, !P4 ;  /* 0x0000000605047207 */ /* 0x000fe40006000000 */
[----:B------:R-:W-:Y:S01]  /*1150*/  SEL R6, R6, R5, !P4 ;  /* 0x0000000506067207 */ /* 0x000fe20006000000 */
[----:B------:R-:W-:-:S07]  /*1160*/  IMAD.MOV.U32 R5, RZ, RZ, R32 ;  /* 0x000000ffff057224 */ /* 0x000fce00078e0020 */
.L_x_10:
[----:B------:R-:W-:Y:S05]  /*1170*/  @!P2 BRA `(.L_x_13) ;  /* 0x000000440040a947 */ /* 0x000fea0003800000 */
[----:B------:R-:W-:-:S13]  /*1180*/  ISETP.GT.U32.AND P0, PT, R33, 0x1, PT ;  /* 0x000000012100780c */ /* 0x000fda0003f04070 */
[----:B------:R-:W-:Y:S05]  /*1190*/  @P0 EXIT ;  /* 0x000000000000094d */ /* 0x000fea0003800000 */
.L_x_14:
[----:B------:R-:W-:-:S08]  /*11a0*/  NOP ;  /* 0x0000000000007918 */ /* 0x000fd00000000000 */
[----:B------:R-:W0:Y:S02]  /*11b0*/  USETMAXREG.TRY_ALLOC.CTAPOOL UP0, 0xe8 ;  /* 0x000000e8000079c8 */ /* 0x000e240008000600 */
[----:B0-----:R-:W-:-:S13]  /*11c0*/  PLOP3.LUT P0, PT, PT, PT, UP0, 0x80, 0x0 ;  /* 0x000000000000781c */ /* 0x001fda0003f0f008 */
[----:B------:R-:W-:Y:S05]  /*11d0*/  @!P0 BRA `(.L_x_14) ;  /* 0xfffffffc00f08947 */ /* 0x000fea000383ffff */
[----:B------:R-:W-:-:S13]  /*11e0*/  LOP3.LUT P0, RZ, R16, 0xff, RZ, 0xc0, !PT ;  /* 0x000000ff10ff7812 */ /* 0x000fda000780c0ff */
[----:B------:R-:W-:Y:S05]  /*11f0*/  @!P0 EXIT ;  /* 0x000000000000894d */ /* 0x000fea0003800000 */
[----:B------:R-:W0:Y:S01]  /*1200*/  S2UR UR6, SR_CgaCtaId ;  /* 0x00000000000679c3 */ /* 0x000e220000008800 */
[----:B------:R-:W-:Y:S01]  /*1210*/  SHF.R.S32.HI R11, RZ, 0x1f, R10 ;  /* 0x0000001fff0b7819 */ /* 0x000fe2000001140a */
[----:B------:R-:W-:Y:S01]  /*1220*/  UIADD3 UR7, UR11, -0x1, URZ ;  /* 0xffffffff0b077890 */ /* 0x000fe2000fffe03f */
[----:B------:R-:W-:Y:S01]  /*1230*/  LOP3.LUT R86, R7, 0x1, RZ, 0xfc, !PT ;  /* 0x0000000107567812 */ /* 0x000fe200078efcff */
[----:B------:R-:W-:Y:S01]  /*1240*/  UMOV UR9, 0x400 ;  /* 0x0000040000097882 */ /* 0x000fe20000000000 */
[CC--:B------:R-:W-:Y:S01]  /*1250*/  LEA.HI R15, R11.reuse, R10.reuse, RZ, 0x2 ;  /* 0x0000000a0b0f7211 */ /* 0x0c0fe200078f10ff */
[----:B------:R-:W-:Y:S01]  /*1260*/  UISETP.LT.AND UP0, UPT, UR13, 0x1, UPT ;  /* 0x000000010d00788c */ /* 0x000fe2000bf01270 */
[----:B------:R-:W-:Y:S01]  /*1270*/  LEA.HI R16, R11, R10, RZ, 0x5 ;  /* 0x0000000a0b107211 */ /* 0x000fe200078f28ff */
[----:B------:R-:W-:Y:S01]  /*1280*/  USHF.L.U32 UR22, UR13, 0x1, URZ ;  /* 0x000000010d167899 */ /* 0x000fe2000800063f */
[--C-:B------:R-:W-:Y:S01]  /*1290*/  SHF.R.S32.HI R14, RZ, 0x2, R15.reuse ;  /* 0x00000002ff0e7819 */ /* 0x100fe2000001140f */
[----:B------:R-:W-:Y:S01]  /*12a0*/  USEL UR10, UR13, 0x1, UP0 ;  /* 0x000000010d0a7887 */ /* 0x000fe20008000000 */
[----:B------:R-:W-:Y:S01]  /*12b0*/  SHF.R.S32.HI R17, RZ, 0x1f, R15 ;  /* 0x0000001fff117819 */ /* 0x000fe2000001140f */
[----:B------:R-:W-:Y:S01]  /*12c0*/  UISETP.NE.AND UP0, UPT, UR7, URZ, UPT ;  /* 0x0000003f0700728c */ /* 0x000fe2000bf05270 */
[----:B------:R-:W-:Y:S01]  /*12d0*/  LOP3.LUT R11, R15, 0xfffffffc, RZ, 0xc0, !PT ;  /* 0xfffffffc0f0b7812 */ /* 0x000fe200078ec0ff */
[----:B------:R-:W-:Y:S01]  /*12e0*/  UIADD3 UR10, -UR10, UR13, URZ ;  /* 0x0000000d0a0a7290 */ /* 0x000fe2000fffe13f */
[----:B------:R-:W-:Y:S01]  /*12f0*/  LEA.HI R17, R17, R14, RZ, 0x3 ;  /* 0x0000000e11117211 */ /* 0x000fe200078f18ff */
[----:B------:R-:W-:-:S02]  /*1300*/  USEL UR16, URZ, 0x1, UP0 ;  /* 0x000000013f107887 */ /* 0x000fc40008000000 */
[----:B------:R-:W-:Y:S01]  /*1310*/  IMAD.IADD R18, R10, 0x1, -R11 ;  /* 0x000000010a127824 */ /* 0x000fe200078e0a0b */
[----:B------:R-:W-:-:S03]  /*1320*/  LOP3.LUT R17, R17, 0xfffffff8, RZ, 0xc0, !PT ;  /* 0xfffffff811117812 */ /* 0x000fc600078ec0ff */
[----:B------:R-:W-:Y:S01]  /*1330*/  IMAD.U32 R87, RZ, RZ, UR16 ;  /* 0x00000010ff577e24 */ /* 0x000fe2000f8e00ff */
[----:B0-----:R-:W-:Y:S01]  /*1340*/  ULEA UR9, UR6, UR9, 0x18 ;  /* 0x0000000906097291 */ /* 0x001fe2000f8ec03f */
[----:B------:R-:W-:Y:S01]  /*1350*/  IMAD.IADD R14, R14, 0x1, -R17 ;  /* 0x000000010e0e7824 */ /* 0x000fe200078e0a11 */
[----:B------:R-:W-:Y:S01]  /*1360*/  USHF.L.U32 UR6, UR7, 0x3, URZ ;  /* 0x0000000307067899 */ /* 0x000fe2000800063f */
[----:B------:R-:W-:Y:S01]  /*1370*/  SHF.R.S32.HI R17, RZ, 0x5, R16 ;  /* 0x00000005ff117819 */ /* 0x000fe20000011410 */
[----:B------:R-:W-:Y:S02]  /*1380*/  UIADD3 UR7, UR9, 0x180, URZ ;  /* 0x0000018009077890 */ /* 0x000fe4000fffe03f */
[----:B------:R-:W-:Y:S01]  /*1390*/  ULOP3.LUT UR6, UR6, 0x8, URZ, 0xc0, !UPT ;  /* 0x0000000806067892 */ /* 0x000fe2000f8ec03f */
[--C-:B------:R-:W-:Y:S01]  /*13a0*/  SHF.R.S32.HI R15, RZ, 0x1f, R14.reuse ;  /* 0x0000001fff0f7819 */ /* 0x100fe2000001140e */
[----:B------:R-:W-:Y:S01]  /*13b0*/  UIADD3 UR8, UR9, 0xc180, URZ ;  /* 0x0000c18009087890 */ /* 0x000fe2000fffe03f */
[----:B------:R-:W-:Y:S01]  /*13c0*/  IMAD R19, R17, -0x10, -R14 ;  /* 0xfffffff011137824 */ /* 0x000fe200078e0a0e */
[----:B------:R-:W-:-:S02]  /*13d0*/  USHF.R.U32.HI UR7, URZ, 0x4, UR7 ;  /* 0x000000043f077899 */ /* 0x000fc40008011607 */
[----:B------:R-:W-:Y:S01]  /*13e0*/  USHF.R.U32.HI UR8, URZ, 0x4, UR8 ;  /* 0x000000043f087899 */ /* 0x000fe20008011608 */
[----:B------:R-:W-:Y:S01]  /*13f0*/  IMAD.WIDE R10, R17, 0x10, R14 ;  /* 0x00000010110a7825 */ /* 0x000fe200078e020e */
[----:B------:R-:W-:Y:S02]  /*1400*/  ULOP3.LUT UR24, UR6, 0x8, URZ, 0x3c, !UPT ;  /* 0x0000000806187892 */ /* 0x000fe4000f8e3c3f */
[----:B------:R-:W-:Y:S02]  /*1410*/  ULOP3.LUT UR12, UR6, 0x18, URZ, 0x3c, !UPT ;  /* 0x00000018060c7892 */ /* 0x000fe4000f8e3c3f */
[----:B------:R-:W-:Y:S01]  /*1420*/  UIADD3 UR23, UR9, 0x70, URZ ;  /* 0x0000007009177890 */ /* 0x000fe2000fffe03f */
[----:B------:R-:W-:Y:S01]  /*1430*/  ULDC UR6, c[0x0][0x284] ;  /* 0x0000a10000067ab9 */ /* 0x000fe20000000800 */
[----:B------:R-:W-:Y:S01]  /*1440*/  ULOP3.LUT UR7, UR7, 0x3fff, URZ, 0xc0, !UPT ;  /* 0x00003fff07077892 */ /* 0x000fe2000f8ec03f */
[----:B------:R-:W-:Y:S01]  /*1450*/  VIADD R19, R19, UR6 ;  /* 0x0000000613137c36 */ /* 0x000fe20008000000 */
[----:B------:R-:W-:-:S02]  /*1460*/  ULOP3.LUT UR8, UR8, 0x3fff, URZ, 0xc0, !UPT ;  /* 0x00003fff08087892 */ /* 0x000fc4000f8ec03f */
[----:B------:R-:W-:Y:S02]  /*1470*/  ULEA UR11, UR11, UR23, 0x3 ;  /* 0x000000170b0b7291 */ /* 0x000fe4000f8e183f */
[----:B------:R-:W-:Y:S02]  /*1480*/  ULOP3.LUT UR14, UR7, 0x10000, URZ, 0xfc, !UPT ;  /* 0x00010000070e7892 */ /* 0x000fe4000f8efc3f */
[----:B------:R-:W-:-:S12]  /*1490*/  ULOP3.LUT UR15, UR8, 0x10000, URZ, 0xfc, !UPT ;  /* 0x00010000080f7892 */ /* 0x000fd8000f8efc3f */
.L_x_105:
[----:B------:R-:W-:Y:S01]  /*14a0*/  SHF.L.U32 R14, R87, 0x1f, RZ ;  /* 0x0000001f570e7819 */ /* 0x000fe200000006ff */
[----:B------:R-:W0:Y:S01]  /*14b0*/  LDC R15, c[0x0][0x28c] ;  /* 0x0000a300ff0f7b82 */ /* 0x000e220000000800 */
[----:B------:R-:W-:Y:S01]  /*14c0*/  UMOV UR6, URZ ;  /* 0x0000003f00067c82 */ /* 0x000fe20008000000 */
[----:B------:R-:W-:Y:S01]  /*14d0*/  UMOV UR25, UR5 ;  /* 0x0000000500197c82 */ /* 0x000fe20008000000 */
[----:B-1----:R-:W1:Y:S01]  /*14e0*/  SYNCS.PHASECHK.TRANS64.TRYWAIT P0, [UR11+-0x8], R14 ;  /* 0xfffff80eff0075a7 */ /* 0x002e62000800014b */
[----:B0-----:R-:W-:Y:S01]  /*14f0*/  ISETP.GE.AND P1, PT, R15, 0x1, PT ;  /* 0x000000010f00780c */ /* 0x001fe20003f26270 */
[----:B-1234-:R-:W-:-:S12]  /*1500*/  @!P0 BRA `(.L_x_15) ;  /* 0x0000005000808947 */ /* 0x01efd80003800000 */
.L_x_129:
[----:B------:R-:W-:Y:S01]  /*1510*/  UMOV UR7, URZ ;  /* 0x0000003f00077c82 */ /* 0x000fe20008000000 */
[----:B------:R-:W-:Y:S01]  /*1520*/  UMOV UR8, URZ ;  /* 0x0000003f00087c82 */ /* 0x000fe20008000000 */
[----:B------:R-:W-:Y:S02]  /*1530*/  CS2R R22, SRZ ;  /* 0x0000000000167805 */ /* 0x000fe4000001ff00 */
[----:B------:R-:W-:Y:S02]  /*1540*/  CS2R R56, SRZ ;  /* 0x0000000000387805 */ /* 0x000fe4000001ff00 */
[----:B------:R-:W-:Y:S02]  /*1550*/  CS2R R58, SRZ ;  /* 0x00000000003a7805 */ /* 0x000fe4000001ff00 */
[----:B------:R-:W-:Y:S02]  /*1560*/  CS2R R60, SRZ ;  /* 0x00000000003c7805 */ /* 0x000fe4000001ff00 */
[----:B------:R-:W-:-:S02]  /*1570*/  CS2R R62, SRZ ;  /* 0x00000000003e7805 */ /* 0x000fc4000001ff00 */
[----:B------:R-:W-:Y:S02]  /*1580*/  CS2R R64, SRZ ;  /* 0x0000000000407805 */ /* 0x000fe4000001ff00 */
        /* <DEDUP_REMOVED lines=9> */
[----:B------:R-:W-:Y:S01]  /*1620*/  CS2R R84, SRZ ;  /* 0x0000000000547805 */ /* 0x000fe2000001ff00 */
[----:B------:R-:W-:Y:S01]  /*1630*/  IMAD.U32 R17, RZ, RZ, UR4 ;  /* 0x00000004ff117e24 */ /* 0x000fe2000f8e00ff */
        /* <DEDUP_REMOVED lines=15> */
[----:B------:R-:W-:Y:S01]  /*1730*/  CS2R R54, SRZ ;  /* 0x0000000000367805 */ /* 0x000fe2000001ff00 */
[----:B------:R-:W-:Y:S06]  /*1740*/  @!P1 BRA `(.L_x_16) ;  /* 0x0000000400889947 */ /* 0x000fec0003800000 */
[----:B------:R-:W-:-:S13]  /*1750*/  ISETP.NE.AND P1, PT, R86, 0x3, PT ;  /* 0x000000035600780c */ /* 0x000fda0003f25270 */
[----:B------:R-:W-:Y:S05]  /*1760*/  @!P1 BRA `(.L_x_17) ;  /* 0x0000000000049947 */ /* 0x000fea0003800000 */
[----:B------:R-:W-:Y:S01]  /*1770*/  BPT.TRAP 0x1 ;  /* 0x000000040000795c */ /* 0x000fe20000300000 */
.L_x_17:
[----:B------:R-:W-:Y:S01]  /*1780*/  ULEA UR6, UR5, UR9, 0x3 ;  /* 0x0000000905067291 */ /* 0x000fe2000f8e183f */
[----:B0-----:R-:W-:-:S05]  /*1790*/  IMAD.U32 R14, RZ, RZ, UR4 ;  /* 0x00000004ff0e7e24 */ /* 0x001fca000f8e00ff */
[----:B------:R-:W-:-:S04]  /*17a0*/  SHF.L.U32 R14, R14, 0x1f, RZ ;  /* 0x0000001f0e0e7819 */ /* 0x000fc800000006ff */
[----:B------:R0:W1:Y:S01]  /*17b0*/  SYNCS.PHASECHK.TRANS64.TRYWAIT P0, [UR6], R14 ;  /* 0x0000000eff0075a7 */ /* 0x0000620008000146 */
[----:B------:R-:W-:Y:S05]  /*17c0*/  @!P1 BRA `(.L_x_18) ;  /* 0x0000000000049947 */ /* 0x000fea0003800000 */
[----:B------:R-:W-:Y:S01]  /*17d0*/  BPT.TRAP 0x1 ;  /* 0x000000040000795c */ /* 0x000fe20000300000 */
.L_x_18:
[----:B-1----:R-:W-:Y:S05]  /*17e0*/  @P0 BRA `(.L_x_19) ;  /* 0x0000000000080947 */ /* 0x002fea0003800000 */
[----:B------:R-:W1:Y:S02]  /*17f0*/  SYNCS.PHASECHK.TRANS64.TRYWAIT P0, [UR6], R14 ;  /* 0x0000000eff0075a7 */ /* 0x000e640008000146 */
[----:B-1----:R-:W-:Y:S05]  /*1800*/  @!P0 BRA `(.L_x_20) ;  /* 0x0000004c00d88947 */ /* 0x002fea0003800000 */
.L_x_19:
[----:B------:R-:W-:Y:S01]  /*1810*/  ULEA UR6, UR5, UR14, 0x9 ;  /* 0x0000000e05067291 */ /* 0x000fe2000f8e483f */
[----:B------:R-:W-:Y:S01]  /*1820*/  WARPGROUP.ARRIVE ;  /* 0x00000000000079c5 */ /* 0x000fe20000000000 */
[----:B------:R-:W-:Y:S01]  /*1830*/  ULEA UR7, UR5, UR15, 0x9 ;  /* 0x0000000f05077291 */ /* 0x000fe2000f8e483f */
[----:B------:R-:W-:Y:S01]  /*1840*/  CS2R R22, SRZ ;  /* 0x0000000000167805 */ /* 0x000fe2000001ff00 */
[----:B------:R-:W-:Y:S01]  /*1850*/  UMOV UR17, 0x40000040 ;  /* 0x4000004000117882 */ /* 0x000fe20000000000 */
[----:B------:R-:W-:Y:S01]  /*1860*/  UMOV UR19, 0x40000040 ;  /* 0x4000004000137882 */ /* 0x000fe20000000000 */
[----:B------:R-:W-:Y:S01]  /*1870*/  CS2R R56, SRZ ;  /* 0x0000000000387805 */ /* 0x000fe2000001ff00 */
[----:B------:R-:W-:Y:S01]  /*1880*/  UMOV UR16, UR6 ;  /* 0x0000000600107c82 */ /* 0x000fe20008000000 */
[----:B------:R-:W-:Y:S01]  /*1890*/  CS2R R58, SRZ ;  /* 0x00000000003a7805 */ /* 0x000fe2000001ff00 */
[----:B------:R-:W-:Y:S01]  /*18a0*/  UMOV UR18, UR7 ;  /* 0x0000000700127c82 */ /* 0x000fe20008000000 */
[----:B------:R-:W-:Y:S01]  /*18b0*/  CS2R R60, SRZ ;  /* 0x00000000003c7805 */ /* 0x000fe2000001ff00 */
[----:B------:R-:W-:Y:S01]  /*18c0*/  QGMMA.64x64x32.F32.E5M2.E5M2 R24, gdesc[UR16], RZ, !UPT ;  /* 0x00e00000101879f3 */ /* 0x000fe2000c7038ff */
[----:B------:R-:W-:Y:S01]  /*18d0*/  UIADD3 UR16, UR6, 0x2, URZ ;  /* 0x0000000206107890 */ /* 0x000fe2000fffe03f */
[----:B------:R-:W-:Y:S01]  /*18e0*/  CS2R R62, SRZ ;  /* 0x00000000003e7805 */ /* 0x000fe2000001ff00 */
[----:B------:R-:W-:Y:S01]  /*18f0*/  UIADD3 UR18, UR7, 0x2, URZ ;  /* 0x0000000207127890 */ /* 0x000fe2000fffe03f */
[----:B------:R-:W-:Y:S01]  /*1900*/  CS2R R64, SRZ ;  /* 0x0000000000407805 */ /* 0x000fe2000001ff00 */
[----:B------:R-:W-:Y:S01]  /*1910*/  UMOV UR17, 0x40000040 ;  /* 0x4000004000117882 */ /* 0x000fe20000000000 */
[----:B------:R-:W-:Y:S01]  /*1920*/  UMOV UR19, 0x40000040 ;  /* 0x4000004000137882 */ /* 0x000fe20000000000 */
        /* <DEDUP_REMOVED lines=10> */
[----:B------:R-:W-:Y:S01]  /*19d0*/  QGMMA.64x64x32.F32.E5M2.E5M2 R24, gdesc[UR16], R24 ;  /* 0x00e00000101879f3 */ /* 0x000fe20008703818 */
[----:B------:R-:W-:Y:S02]  /*19e0*/  UIADD3 UR16, UR6, 0x4, URZ ;  /* 0x0000000406107890 */ /* 0x000fe4000fffe03f */
[----:B------:R-:W-:Y:S01]  /*19f0*/  UIADD3 UR18, UR7, 0x4, URZ ;  /* 0x0000000407127890 */ /* 0x000fe2000fffe03f */
[----:B------:R-:W-:Y:S01]  /*1a00*/  UMOV UR17, 0x40000040 ;  /* 0x4000004000117882 */ /* 0x000fe20000000000 */
[----:B------:R-:W-:-:S07]  /*1a10*/  UMOV UR19, 0x40000040 ;  /* 0x4000004000137882 */ /* 0x000fce0000000000 */
[----:B------:R-:W-:Y:S01]  /*1a20*/  QGMMA.64x64x32.F32.E5M2.E5M2 R24, gdesc[UR16], R24 ;  /* 0x00e00000101879f3 */ /* 0x000fe20008703818 */
[----:B------:R-:W-:Y:S02]  /*1a30*/  UIADD3 UR18, UR7, 0x6, URZ ;  /* 0x0000000607127890 */ /* 0x000fe4000fffe03f */
[----:B------:R-:W-:Y:S01]  /*1a40*/  UIADD3 UR16, UR6, 0x6, URZ ;  /* 0x0000000606107890 */ /* 0x000fe2000fffe03f */
[----:B------:R-:W-:Y:S01]  /*1a50*/  ULDC UR7, c[0x0][0x50c] ;  /* 0x0001430000077ab9 */ /* 0x000fe20000000800 */
[----:B------:R-:W-:Y:S01]  /*1a60*/  UMOV UR17, 0x40000040 ;  /* 0x4000004000117882 */ /* 0x000fe20000000000 */
[----:B------:R-:W-:Y:S01]  /*1a70*/  UISETP.NE.AND UP0, UPT, UR7, 0x4, UPT ;  /* 0x000000040700788c */ /* 0x000fe2000bf05270 */
[----:B------:R-:W-:Y:S01]  /*1a80*/  UMOV UR19, 0x40000040 ;  /* 0x4000004000137882 */ /* 0x000fe20000000000 */
[----:B------:R-:W-:Y:S02]  /*1a90*/  UMOV UR6, 0x4 ;  /* 0x0000000400067882 */ /* 0x000fe40000000000 */
[----:B------:R-:W-:-:S06]  /*1aa0*/  USEL UR7, URZ, 0x1, UP0 ;  /* 0x000000013f077887 */ /* 0x000fcc0008000000 */
[----:B------:R-:W-:Y:S01]  /*1ab0*/  ISETP.NE.AND P0, PT, RZ, UR7, PT ;  /* 0x00000007ff007c0c */ /* 0x000fe2000bf05270 */
[----:B------:R-:W-:-:S12]  /*1ac0*/  QGMMA.64x64x32.F32.E5M2.E5M2 R24, gdesc[UR16], R24, gsb0 ;  /* 0x00e00000101879f3 */ /* 0x000fd80008003818 */
[----:B------:R-:W-:Y:S05]  /*1ad0*/  @!P0 BRA `(.L_x_21) ;  /* 0x0000000000888947 */ /* 0x000fea0003800000 */
[----:B------:R-:W-:Y:S02]  /*1ae0*/  WARPGROUP.DEPBAR.LE gsb0, 0x0 ;  /* 0x00008000000079c5 */ /* 0x000fe40000010000 */
[----:B------:R-:W-:-:S01]  /*1af0*/  FADD R85, RZ, R24 ;  /* 0x00000018ff557221 */ /* 0x000fc20000000000 */
[----:B------:R-:W-:Y:S01]  /*1b00*/  FADD R84, RZ, R25 ;  /* 0x00000019ff547221 */ /* 0x000fe20000000000 */
        /* <DEDUP_REMOVED lines=30> */
[----:B------:R-:W-:-:S06]  /*1cf0*/  UMOV UR6, URZ ;  /* 0x0000003f00067c82 */ /* 0x000fcc0008000000 */
.L_x_21:
[----:B------:R-:W-:-:S04]  /*1d00*/  UIADD3 UR25, UR5, 0x1, URZ ;  /* 0x0000000105197890 */ /* 0x000fc8000fffe03f */
[----:B------:R-:W-:-:S04]  /*1d10*/  UISETP.NE.AND UP0, UPT, UR25, 0x6, UPT ;  /* 0x000000061900788c */ /* 0x000fc8000bf05270 */
[----:B------:R-:W-:Y:S02]  /*1d20*/  USEL UR8, URZ, 0x1, UP0 ;  /* 0x000000013f087887 */ /* 0x000fe40008000000 */
[----:B------:R-:W-:Y:S02]  /*1d30*/  USEL UR25, UR25, URZ, UP0 ;  /* 0x0000003f19197287 */ /* 0x000fe40008000000 */
[----:B------:R-:W-:-:S06]  /*1d40*/  ULOP3.LUT UR8, UR4, UR8, URZ, 0x3c, !UPT ;  /* 0x0000000804087292 */ /* 0x000fcc000f8e3c3f */
[----:B------:R-:W-:Y:S01]  /*1d50*/  IMAD.U32 R17, RZ, RZ, UR8 ;  /* 0x00000008ff117e24 */ /* 0x000fe2000f8e00ff */
[----:B------:R-:W-:-:S06]  /*1d60*/  UMOV UR8, 0x1 ;  /* 0x0000000100087882 */ /* 0x000fcc0000000000 */
.L_x_16:
[----:B------:R-:W-:-:S06]  /*1d70*/  UISETP.GE.AND UP0, UPT, UR10, 0x1, UPT ;  /* 0x000000010a00788c */ /* 0x000fcc000bf06270 */
[----:B------:R-:W-:-:S13]  /*1d80*/  PLOP3.LUT P0, PT, PT, PT, UP0, 0x80, 0x0 ;  /* 0x000000000000781c */ /* 0x000fda0003f0f008 */
[----:B------:R-:W-:Y:S05]  /*1d90*/  @!P0 BRA `(.L_x_22) ;  /* 0x0000000400948947 */ /* 0x000fea0003800000 */
[----:B01----:R-:W-:Y:S01]  /*1da0*/  IMAD.U32 R14, RZ, RZ, UR10 ;  /* 0x0000000aff0e7e24 */ /* 0x003fe2000f8e00ff */
[----:B------:R-:W-:Y:S01]  /*1db0*/  UMOV UR26, UR5 ;  /* 0x00000005001a7c82 */ /* 0x000fe20008000000 */
[----:B------:R-:W-:-:S05]  /*1dc0*/  ULDC UR27, c[0x0][0x50c] ;  /* 0x00014300001b7ab9 */ /* 0x000fca0000000800 */
.L_x_30:
[----:B------:R-:W-:-:S13]  /*1dd0*/  ISETP.NE.AND P1, PT, R86, 0x3, PT ;  /* 0x000000035600780c */ /* 0x000fda0003f25270 */
[----:B01----:R-:W-:Y:S05]  /*1de0*/  @!P1 BRA `(.L_x_23) ;  /* 0x0000000000049947 */ /* 0x003fea0003800000 */
[----:B------:R-:W-:Y:S01]  /*1df0*/  BPT.TRAP 0x1 ;  /* 0x000000040000795c */ /* 0x000fe20000300000 */
.L_x_23:
[----:B------:R-:W-:Y:S01]  /*1e00*/  ULEA UR16, UR25, UR9, 0x3 ;  /* 0x0000000919107291 */ /* 0x000fe2000f8e183f */
[----:B------:R-:W-:-:S08]  /*1e10*/  SHF.L.U32 R15, R17, 0x1f, RZ ;  /* 0x0000001f110f7819 */ /* 0x000fd000000006ff */
[----:B------:R0:W1:Y:S01]  /*1e20*/  SYNCS.PHASECHK.TRANS64.TRYWAIT P0, [UR16], R15 ;  /* 0x0000000fff0075a7 */ /* 0x0000620008000150 */
[----:B------:R-:W-:Y:S05]  /*1e30*/  @!P1 BRA `(.L_x_24) ;  /* 0x0000000000049947 */ /* 0x000fea0003800000 */
[----:B------:R-:W-:Y:S01]  /*1e40*/  BPT.TRAP 0x1 ;  /* 0x000000040000795c */ /* 0x000fe20000300000 */
.L_x_24:
[----:B-1----:R-:W-:Y:S05]  /*1e50*/  @P0 BRA `(.L_x_25) ;  /* 0x0000000000080947 */ /* 0x002fea0003800000 */
[----:B------:R-:W1:Y:S02]  /*1e60*/  SYNCS.PHASECHK.TRANS64.TRYWAIT P0, [UR16], R15 ;  /* 0x0000000fff0075a7 */ /* 0x000e640008000150 */
[----:B-1----:R-:W-:Y:S05]  /*1e70*/  @!P0 BRA `(.L_x_26) ;  /* 0x0000004800548947 */ /* 0x002fea0003800000 */
.L_x_25:
[----:B------:R-:W-:Y:S01]  /*1e80*/  UISETP.NE.AND UP0, UPT, UR7, URZ, UPT ;  /* 0x0000003f0700728c */ /* 0x000fe2000bf05270 */
[----:B------:R-:W-:Y:S01]  /*1e90*/  WARPGROUP.ARRIVE ;  /* 0x00000000000079c5 */ /* 0x000fe20000000000 */
[----:B------:R-:W-:Y:S02]  /*1ea0*/  ULEA UR7, UR25, UR14, 0x9 ;  /* 0x0000000e19077291 */ /* 0x000fe4000f8e483f */
[----:B------:R-:W-:Y:S01]  /*1eb0*/  USEL UR8, UR8, URZ, !UP0 ;  /* 0x0000003f08087287 */ /* 0x000fe2000c000000 */
[----:B------:R-:W-:Y:S01]  /*1ec0*/  UMOV UR17, 0x40000040 ;  /* 0x4000004000117882 */ /* 0x000fe20000000000 */
[----:B------:R-:W-:Y:S02]  /*1ed0*/  UMOV UR19, 0x40000040 ;  /* 0x4000004000137882 */ /* 0x000fe40000000000 */
[----:B------:R-:W-:Y:S02]  /*1ee0*/  UISETP.NE.U32.AND UP0, UPT, UR8, URZ, UPT ;  /* 0x0000003f0800728c */ /* 0x000fe4000bf05070 */
[----:B------:R-:W-:Y:S01]  /*1ef0*/  ULEA UR8, UR25, UR15, 0x9 ;  /* 0x0000000f19087291 */ /* 0x000fe2000f8e483f */
[----:B------:R-:W-:Y:S01]  /*1f00*/  UMOV UR16, UR7 ;  /* 0x0000000700107c82 */ /* 0x000fe20008000000 */
[----:B------:R-:W-:-:S05]  /*1f10*/  UIADD3 UR6, UR6, 0x4, URZ ;  /* 0x0000000406067890 */ /* 0x000fca000fffe03f */
[----:B------:R-:W-:Y:S02]  /*1f20*/  UMOV UR18, UR8 ;  /* 0x0000000800127c82 */ /* 0x000fe40008000000 */
[----:B------:R-:W-:Y:S01]  /*1f30*/  QGMMA.64x64x32.F32.E5M2.E5M2 R24, gdesc[UR16], R24, UP0 ;  /* 0x00e00000101879f3 */ /* 0x000fe2000bf03818 */
[----:B------:R-:W-:Y:S02]  /*1f40*/  UIADD3 UR16, UR7, 0x2, URZ ;  /* 0x0000000207107890 */ /* 0x000fe4000fffe03f */
[----:B------:R-:W-:Y:S01]  /*1f50*/  UIADD3 UR18, UR8, 0x2, URZ ;  /* 0x0000000208127890 */ /* 0x000fe2000fffe03f */
[----:B------:R-:W-:Y:S01]  /*1f60*/  UMOV UR17, 0x40000040 ;  /* 0x4000004000117882 */ /* 0x000fe20000000000 */
[----:B------:R-:W-:Y:S01]  /*1f70*/  UMOV UR19, 0x40000040 ;  /* 0x4000004000137882 */ /* 0x000fe20000000000 */
[----:B------:R-:W-:-:S06]  /*1f80*/  UISETP.NE.AND UP0, UPT, UR6, UR27, UPT ;  /* 0x0000001b0600728c */ /* 0x000fcc000bf05270 */
        /* <DEDUP_REMOVED lines=8> */
[----:B------:R-:W-:Y:S01]  /*2010*/  UMOV UR17, 0x40000040 ;  /* 0x4000004000117882 */ /* 0x000fe20000000000 */
[----:B------:R-:W-:Y:S01]  /*2020*/  UMOV UR19, 0x40000040 ;  /* 0x4000004000137882 */ /* 0x000fe20000000000 */
[----:B------:R-:W-:-:S06]  /*2030*/  USEL UR7, URZ, 0x1, UP0 ;  /* 0x000000013f077887 */ /* 0x000fcc0008000000 */
[----:B------:R-:W-:Y:S01]  /*2040*/  ISETP.NE.AND P0, PT, RZ, UR7, PT ;  /* 0x00000007ff007c0c */ /* 0x000fe2000bf05270 */
[----:B------:R-:W-:Y:S03]  /*2050*/  QGMMA.64x64x32.F32.E5M2.E5M2 R24, gdesc[UR16], R24, gsb0 ;  /* 0x00e00000101879f3 */ /* 0x000fe60008003818 */
[----:B------:R-:W-:-:S09]  /*2060*/  WARPGROUP.DEPBAR.LE gsb0, 0x1 ;  /* 0x00008000000079c5 */ /* 0x000fd20000010100 */
[----:B------:R-:W-:Y:S05]  /*2070*/  @!P0 BRA `(.L_x_27) ;  /* 0x0000000000888947 */ /* 0x000fea0003800000 */
[----:B------:R-:W-:Y:S02]  /*2080*/  WARPGROUP.DEPBAR.LE gsb0, 0x0 ;  /* 0x00008000000079c5 */ /* 0x000fe40000010000 */
[----:B------:R-:W-:-:S01]  /*2090*/  FADD R85, R24, R85 ;  /* 0x0000005518557221 */ /* 0x000fc20000000000 */
[----:B------:R-:W-:Y:S01]  /*20a0*/  FADD R84, R25, R84 ;  /* 0x0000005419547221 */ /* 0x000fe20000000000 */
        /* <DEDUP_REMOVED lines=30> */
[----:B------:R-:W-:-:S06]  /*2290*/  UMOV UR6, URZ ;  /* 0x0000003f00067c82 */ /* 0x000fcc0008000000 */
.L_x_27:
[----:B------:R-:W-:Y:S05]  /*22a0*/  @!P1 BRA `(.L_x_28) ;  /* 0x0000000000049947 */ /* 0x000fea0003800000 */
[----:B------:R-:W-:Y:S01]  /*22b0*/  BPT.TRAP 0x1 ;  /* 0x000000040000795c */ /* 0x000fe20000300000 */
.L_x_28:
[----:B------:R-:W-:Y:S01]  /*22c0*/  ULEA UR8, UR26, UR9, 0x3 ;  /* 0x000000091a087291 */ /* 0x000fe2000f8e183f */
[----:B------:R-:W-:-:S03]  /*22d0*/  ISETP.GT.U32.AND P0, PT, R7, 0x1, PT ;  /* 0x000000010700780c */ /* 0x000fc60003f04070 */
[----:B------:R-:W-:-:S04]  /*22e0*/  UIADD3 UR8, UR8, 0x30, URZ ;  /* 0x0000003008087890 */ /* 0x000fc8000fffe03f */
[----:B------:R-:W-:-:S09]  /*22f0*/  UPRMT UR8, URZ, 0x654, UR8 ;  /* 0x000006543f087896 */ /* 0x000fd20008000008 */
[----:B------:R-:W-:Y:S01]  /*2300*/  SYNCS.ARRIVE.TRANS64.RED.A1T0 RZ, [UR8], RZ ;  /* 0x000000ffffff79a7 */ /* 0x000fe20008100408 */
[----:B------:R-:W-:Y:S05]  /*2310*/  @P0 BRA `(.L_x_29) ;  /* 0x0000000000040947 */ /* 0x000fea0003800000 */
[----:B------:R-:W-:Y:S01]  /*2320*/  BPT.TRAP 0x1 ;  /* 0x000000040000795c */ /* 0x000fe20000300000 */
.L_x_29:
[----:B------:R-:W-:Y:S01]  /*2330*/  UIADD3 UR25, UR25, 0x1, URZ ;  /* 0x0000000119197890 */ /* 0x000fe2000fffe03f */
[C---:B------:R-:W-:Y:S01]  /*2340*/  ISETP.GT.AND P0, PT, R14.reuse, 0x1, PT ;  /* 0x000000010e00780c */ /* 0x040fe20003f04270 */
[----:B------:R-:W-:Y:S01]  /*2350*/  UIADD3 UR26, UR26, 0x1, URZ ;  /* 0x000000011a1a7890 */ /* 0x000fe2000fffe03f */
[----:B------:R-:W-:Y:S01]  /*2360*/  VIADD R14, R14, 0xffffffff ;  /* 0xffffffff0e0e7836 */ /* 0x000fe20000000000 */
[----:B------:R-:W-:Y:S02]  /*2370*/  UISETP.NE.AND UP0, UPT, UR25, 0x6, UPT ;  /* 0x000000061900788c */ /* 0x000fe4000bf05270 */
[----:B------:R-:W-:Y:S02]  /*2380*/  UISETP.NE.AND UP1, UPT, UR26, 0x6, UPT ;  /* 0x000000061a00788c */ /* 0x000fe4000bf25270 */
[----:B------:R-:W-:Y:S02]  /*2390*/  USEL UR8, URZ, 0x1, UP0 ;  /* 0x000000013f087887 */ /* 0x000fe40008000000 */
[----:B------:R-:W-:-:S02]  /*23a0*/  USEL UR25, UR25, URZ, UP0 ;  /* 0x0000003f19197287 */ /* 0x000fc40008000000 */
[----:B------:R-:W-:Y:S02]  /*23b0*/  USEL UR26, UR26, URZ, UP1 ;  /* 0x0000003f1a1a7287 */ /* 0x000fe40008800000 */
[----:B------:R-:W-:Y:S01]  /*23c0*/  LOP3.LUT R17, R17, UR8, RZ, 0x3c, !PT ;  /* 0x0000000811117c12 */ /* 0x000fe2000f8e3cff */
[----:B------:R-:W-:Y:S01]  /*23d0*/  UMOV UR8, 0x1 ;  /* 0x0000000100087882 */ /* 0x000fe20000000000 */
[----:B------:R-:W-:Y:S08]  /*23e0*/  @P0 BRA `(.L_x_30) ;  /* 0xfffffff800780947 */ /* 0x000ff0000383ffff */
.L_x_22:
[----:B------:R-:W-:Y:S01]  /*23f0*/  UISETP.NE.AND UP0, UPT, UR6, URZ, UPT ;  /* 0x0000003f0600728c */ /* 0x000fe2000bf05270 */
[----:B01----:R-:W0:Y:S01]  /*2400*/  LDC R14, c[0x0][0x28c] ;  /* 0x0000a300ff0e7b82 */ /* 0x003e220000000800 */
[----:B------:R-:W-:Y:S02]  /*2410*/  IMAD.U32 R15, RZ, RZ, UR24 ;  /* 0x00000018ff0f7e24 */ /* 0x000fe4000f8e00ff */
[----:B------:R-:W-:-:S06]  /*2420*/  USEL UR6, URZ, 0x1, !UP0 ;  /* 0x000000013f067887 */ /* 0x000fcc000c000000 */
[----:B------:R-:W-:-:S13]  /*2430*/  ISETP.NE.AND P0, PT, RZ, UR6, PT ;  /* 0x00000006ff007c0c */ /* 0x000fda000bf05270 */
[----:B------:R-:W-:Y:S05]  /*2440*/  @!P0 BRA `(.L_x_31) ;  /* 0x0000000000848947 */ /* 0x000fea0003800000 */
[----:B------:R-:W-:Y:S02]  /*2450*/  WARPGROUP.DEPBAR.LE gsb0, 0x0 ;  /* 0x00008000000079c5 */ /* 0x000fe40000010000 */
[----:B------:R-:W-:Y:S01]  /*2460*/  FADD R85, R24, R85 ;  /* 0x0000005518557221 */ /* 0x000fe20000000000 */
        /* <DEDUP_REMOVED lines=30> */
[----:B------:R-:W-:-:S07]  /*2650*/  FADD R22, R22, R55 ;  /* 0x0000003716167221 */ /* 0x000fce0000000000 */
.L_x_31:
[----:B0-----:R-:W-:Y:S01]  /*2660*/  ISETP.GE.AND P0, PT, R14, 0x1, PT ;  /* 0x000000010e00780c */ /* 0x001fe20003f06270 */
[----:B------:R0:W-:Y:S01]  /*2670*/  SYNCS.ARRIVE.TRANS64.A1T0 RZ, [R15+UR23], RZ ;  /* 0x000000ff0fff79a7 */ /* 0x0001e20008100017 */
[----:B------:R-:W-:-:S11]  /*2680*/  WARPGROUP.DEPBAR.LE gsb0, 0x0 ;  /* 0x00008000000079c5 */ /* 0x000fd60000010000 */
[----:B------:R-:W-:Y:S05]  /*2690*/  @!P0 BRA `(.L_x_32) ;  /* 0x0000000000388947 */ /* 0x000fea0003800000 */
[----:B------:R-:W-:-:S13]  /*26a0*/  ISETP.NE.AND P0, PT, R86, 0x3, PT ;  /* 0x000000035600780c */ /* 0x000fda0003f05270 */
[----:B------:R-:W-:Y:S05]  /*26b0*/  @!P0 BRA `(.L_x_33) ;  /* 0x0000000000048947 */ /* 0x000fea0003800000 */
[----:B------:R-:W-:Y:S01]  /*26c0*/  BPT.TRAP 0x1 ;  /* 0x000000040000795c */ /* 0x000fe20000300000 */
.L_x_33:
[----:B------:R-:W-:Y:S01]  /*26d0*/  UIADD3 UR8, UR10, UR5, URZ ;  /* 0x000000050a087290 */ /* 0x000fe2000fffe03f */
[----:B------:R-:W-:-:S03]  /*26e0*/  ISETP.GT.U32.AND P0, PT, R7, 0x1, PT ;  /* 0x000000010700780c */ /* 0x000fc60003f04070 */
[----:B------:R-:W-:-:S04]  /*26f0*/  UIMAD.WIDE.U32 UR6, UR8, -0x55555555, URZ ;  /* 0xaaaaaaab080678a5 */ /* 0x000fc8000f8e003f */
[----:B------:R-:W-:-:S04]  /*2700*/  USHF.R.U32.HI UR6, URZ, 0x2, UR7 ;  /* 0x000000023f067899 */ /* 0x000fc80008011607 */
[----:B------:R-:W-:-:S04]  /*2710*/  UIMAD UR8, UR6, -0x6, UR8 ;  /* 0xfffffffa060878a4 */ /* 0x000fc8000f8e0208 */
[----:B------:R-:W-:-:S04]  /*2720*/  ULEA UR8, UR8, UR9, 0x3 ;  /* 0x0000000908087291 */ /* 0x000fc8000f8e183f */
[----:B------:R-:W-:-:S04]  /*2730*/  UIADD3 UR8, UR8, 0x30, URZ ;  /* 0x0000003008087890 */ /* 0x000fc8000fffe03f */
[----:B------:R-:W-:-:S09]  /*2740*/  UPRMT UR8, URZ, 0x654, UR8 ;  /* 0x000006543f087896 */ /* 0x000fd20008000008 */
[----:B------:R-:W-:Y:S01]  /*2750*/  SYNCS.ARRIVE.TRANS64.RED.A1T0 RZ, [UR8], RZ ;  /* 0x000000ffffff79a7 */ /* 0x000fe20008100408 */
[----:B------:R-:W-:Y:S05]  /*2760*/  @P0 BRA `(.L_x_32) ;  /* 0x0000000000040947 */ /* 0x000fea0003800000 */
[----:B------:R-:W-:Y:S01]  /*2770*/  BPT.TRAP 0x1 ;  /* 0x000000040000795c */ /* 0x000fe20000300000 */
.L_x_32:
[----:B------:R-:W-:Y:S01]  /*2780*/  SHF.L.U32 R14, R87, 0x1f, RZ ;  /* 0x0000001f570e7819 */ /* 0x000fe200000006ff */
[----:B------:R-:W-:Y:S01]  /*2790*/  UIADD3 UR5, UR22, UR5, URZ ;  /* 0x0000000516057290 */ /* 0x000fe2000fffe03f */
[----:B------:R-:W1:Y:S01]  /*27a0*/  LDC R29, c[0x0][0x288] ;  /* 0x0000a200ff1d7b82 */ /* 0x000e620000000800 */
[----:B------:R-:W-:Y:S01]  /*27b0*/  UISETP.GE.U32.AND UP1, UPT, UR22, 0x6, UPT ;  /* 0x000000061600788c */ /* 0x000fe2000bf26070 */
[----:B------:R-:W-:Y:S01]  /*27c0*/  IMAD.SHL.U32 R20, R18, 0x2, RZ ;  /* 0x0000000212147824 */ /* 0x000fe200078e00ff */
[----:B------:R-:W-:Y:S02]  /*27d0*/  UISETP.GT.U32.AND UP0, UPT, UR5, 0x5, UPT ;  /* 0x000000050500788c */ /* 0x000fe4000bf04070 */
[----:B------:R-:W-:Y:S02]  /*27e0*/  UIMAD.WIDE.U32 UR6, UR5, -0x55555555, URZ ;  /* 0xaaaaaaab050678a5 */ /* 0x000fe4000f8e003f */
[----:B------:R-:W-:Y:S01]  /*27f0*/  UISETP.LT.U32.AND UP0, UPT, UR22, 0x6, UP0 ;  /* 0x000000061600788c */ /* 0x000fe20008701070 */
[----:B------:R-:W2:Y:S01]  /*2800*/  SYNCS.PHASECHK.TRANS64.TRYWAIT P0, [UR11+0x8], R14 ;  /* 0x0000080eff0075a7 */ /* 0x000ea2000800014b */
[----:B------:R-:W-:Y:S01]  /*2810*/  USHF.R.U32.HI UR6, URZ, 0x2, UR7 ;  /* 0x000000023f067899 */ /* 0x000fe20008011607 */
[----:B------:R-:W-:Y:S01]  /*2820*/  SHF.R.S32.HI R21, RZ, 0x1f, R20 ;  /* 0x0000001fff157819 */ /* 0x000fe20000011414 */
[----:B------:R-:W-:-:S02]  /*2830*/  USEL UR8, URZ, 0x1, !UP0 ;  /* 0x000000013f087887 */ /* 0x000fc4000c000000 */
[----:B------:R-:W-:Y:S02]  /*2840*/  UIMAD UR5, UR6, -0x6, UR5 ;  /* 0xfffffffa060578a4 */ /* 0x000fe4000f8e0205 */
[----:B------:R-:W-:-:S04]  /*2850*/  ULOP3.LUT UR4, UR4, UR8, URZ, 0x3c, !UPT ;  /* 0x0000000804047292 */ /* 0x000fc8000f8e3c3f */
[----:B------:R-:W-:Y:S01]  /*2860*/  @UP1 ULOP3.LUT UR4, UR4, 0x1, UR6, 0x78, !UPT ;  /* 0x0000000104041892 */ /* 0x000fe2000f8e7806 */
[----:B-12---:R-:W-:Y:S11]  /*2870*/  @!P0 BRA `(.L_x_34) ;  /* 0x0000003c00ec8947 */ /* 0x006ff60003800000 */
.L_x_130:
[----:B------:R-:W-:Y:S01]  /*2880*/  IMAD.SHL.U32 R31, R4, 0x40, RZ ;  /* 0x00000040041f7824 */ /* 0x000fe200078e00ff */
[----:B------:R-:W-:Y:S01]  /*2890*/  ULDC UR8, c[0x0][0x284] ;  /* 0x0000a10000087ab9 */ /* 0x000fe20000000800 */
[----:B------:R-:W-:Y:S01]  /*28a0*/  IMAD.SHL.U32 R4, R6, 0x40, RZ ;  /* 0x0000004006047824 */ /* 0x000fe200078e00ff */
[----:B------:R-:W-:Y:S01]  /*28b0*/  SHF.R.S32.HI R30, RZ, 0x1f, R5 ;  /* 0x0000001fff1e7819 */ /* 0x000fe20000011405 */
[----:B------:R-:W-:Y:S01]  /*28c0*/  ULDC.64 UR6, c[0x0][0x5d0] ;  /* 0x0001740000067ab9 */ /* 0x000fe20000000a00 */
[----:B------:R-:W-:Y:S01]  /*28d0*/  SHF.R.S32.HI R28, RZ, 0x1f, R31 ;  /* 0x0000001fff1c7819 */ /* 0x000fe2000001141f */
[----:B0-----:R-:W-:Y:S01]  /*28e0*/  IMAD.WIDE.U32 R14, R5, UR6, R20 ;  /* 0x00000006050e7c25 */ /* 0x001fe2000f8e0014 */
[----:B------:R-:W-:-:S03]  /*28f0*/  ISETP.GE.AND P0, PT, R4, UR8, PT ;  /* 0x0000000804007c0c */ /* 0x000fc6000bf06270 */
[----:B------:R-:W-:Y:S01]  /*2900*/  IMAD R16, R30, UR6, RZ ;  /* 0x000000061e107c24 */ /* 0x000fe2000f8e02ff */
[C---:B------:R-:W-:Y:S02]  /*2910*/  ISETP.GE.OR P0, PT, R31.reuse, R29, P0 ;  /* 0x0000001d1f00720c */ /* 0x040fe40000706670 */
[----:B------:R-:W-:Y:S01]  /*2920*/  IADD3 R14, P1, R31, R14, RZ ;  /* 0x0000000e1f0e7210 */ /* 0x000fe20007f3e0ff */
[----:B------:R-:W-:-:S05]  /*2930*/  IMAD R17, R5, UR7, R16 ;  /* 0x0000000705117c24 */ /* 0x000fca000f8e0210 */
[----:B------:R-:W-:-:S05]  /*2940*/  IADD3.X R15, R28, R15, R17, P1, !PT ;  /* 0x0000000f1c0f7210 */ /* 0x000fca0000ffe411 */
[----:B------:R-:W-:Y:S05]  /*2950*/  @P0 BRA `(.L_x_35) ;  /* 0x0000002400a80947 */ /* 0x000fea0003800000 */
[----:B------:R-:W0:Y:S01]  /*2960*/  LDC.64 R24, c[0x0][0x5c8] ;  /* 0x00017200ff187b82 */ /* 0x000e220000000a00 */
[----:B------:R-:W-:Y:S01]  /*2970*/  IMAD.WIDE R26, R6, 0x40, R10 ;  /* 0x00000040061a7825 */ /* 0x000fe200078e020a */
[----:B------:R-:W-:Y:S01]  /*2980*/  ULDC.64 UR6, c[0x0][0x5c0] ;  /* 0x0001700000067ab9 */ /* 0x000fe20000000a00 */
[----:B------:R-:W-:Y:S02]  /*2990*/  BSSY B0, `(.L_x_35) ;  /* 0x0000266000007945 */ /* 0x000fe40003800000 */
[-C--:B0-----:R-:W-:Y:S02]  /*29a0*/  IMAD R6, R27, R24.reuse, RZ ;  /* 0x000000181b067224 */ /* 0x081fe400078e02ff */
[----:B------:R-:W-:-:S04]  /*29b0*/  IMAD.WIDE.U32 R14, R26, R24, R14 ;  /* 0x000000181a0e7225 */ /* 0x000fc800078e000e */
[----:B------:R-:W-:Y:S01]  /*29c0*/  IMAD R17, R26, R25, R6 ;  /* 0x000000191a117224 */ /* 0x000fe200078e0206 */
[----:B------:R-:W-:Y:S02]  /*29d0*/  LEA R16, P0, R24, R14, 0x3 ;  /* 0x0000000e18107211 */ /* 0x000fe400078018ff */
[----:B------:R-:W-:Y:S01]  /*29e0*/  IADD3 R14, P1, R14, UR6, RZ ;  /* 0x000000060e0e7c10 */ /* 0x000fe2000ff3e0ff */
[----:B------:R-:W-:Y:S01]  /*29f0*/  IMAD.IADD R17, R15, 0x1, R17 ;  /* 0x000000010f117824 */ /* 0x000fe200078e0211 */
[----:B------:R-:W-:-:S04]  /*2a00*/  IADD3 R16, P2, R16, UR6, RZ ;  /* 0x0000000610107c10 */ /* 0x000fc8000ff5e0ff */
[----:B------:R-:W-:Y:S01]  /*2a10*/  LEA.HI.X R6, R24, R17, R25, 0x3, P0 ;  /* 0x0000001118067211 */ /* 0x000fe200000f1c19 */
[----:B------:R-:W-:Y:S01]  /*2a20*/  IMAD R24, R18, -0x2, R29 ;  /* 0xfffffffe12187824 */ /* 0x000fe200078e021d */
[----:B-----5:R-:W-:Y:S02]  /*2a30*/  FSETP.NEU.AND P0, PT, R13, RZ, PT ;  /* 0x000000ff0d00720b */ /* 0x020fe40003f0d000 */
[----:B------:R-:W-:Y:S01]  /*2a40*/  IADD3.X R15, R17, UR7, RZ, P1, !PT ;  /* 0x00000007110f7c10 */ /* 0x000fe20008ffe4ff */
[----:B------:R-:W-:Y:S01]  /*2a50*/  IMAD.IADD R24, R24, 0x1, -R31 ;  /* 0x0000000118187824 */ /* 0x000fe200078e0a1f */
[----:B------:R-:W-:Y:S01]  /*2a60*/  IADD3.X R17, R6, UR7, RZ, P2, !PT ;  /* 0x0000000706117c10 */ /* 0x000fe200097fe4ff */
[----:B------:R-:W-:-:S08]  /*2a70*/  IMAD.IADD R6, R19, 0x1, -R4 ;  /* 0x0000000113067824 */ /* 0x000fd000078e0a04 */
[----:B------:R-:W-:Y:S05]  /*2a80*/  @!P0 BRA `(.L_x_36) ;  /* 0x0000001c00188947 */ /* 0x000fea0003800000 */
[----:B------:R-:W-:Y:S01]  /*2a90*/  ULDC.64 UR6, c[0x0][0x5b8] ;  /* 0x00016e0000067ab9 */ /* 0x000fe20000000a00 */
[----:B------:R-:W-:Y:S01]  /*2aa0*/  ULDC.64 UR16, c[0x0][0x5a8] ;  /* 0x00016a0000107ab9 */ /* 0x000fe20000000a00 */
[----:B------:R-:W-:Y:S01]  /*2ab0*/  IMAD.WIDE.U32 R20, R5, UR6, R20 ;  /* 0x0000000605147c25 */ /* 0x000fe2000f8e0014 */
[----:B------:R-:W-:Y:S03]  /*2ac0*/  BSSY B1, `(.L_x_37) ;  /* 0x0000010000017945 */ /* 0x000fe60003800000 */
[----:B------:R-:W-:Y:S01]  /*2ad0*/  IMAD R4, R30, UR6, RZ ;  /* 0x000000061e047c24 */ /* 0x000fe2000f8e02ff */
[----:B------:R-:W-:-:S03]  /*2ae0*/  IADD3 R20, P0, R31, R20, RZ ;  /* 0x000000141f147210 */ /* 0x000fc60007f1e0ff */
[----:B------:R-:W-:Y:S01]  /*2af0*/  IMAD R5, R5, UR7, R4 ;  /* 0x0000000705057c24 */ /* 0x000fe2000f8e0204 */
[----:B------:R-:W-:Y:S02]  /*2b00*/  ULDC.64 UR6, c[0x0][0x5b0] ;  /* 0x00016c0000067ab9 */ /* 0x000fe40000000a00 */
[----:B------:R-:W-:Y:S02]  /*2b10*/  IMAD R25, R27, UR6, RZ ;  /* 0x000000061b197c24 */ /* 0x000fe4000f8e02ff */
[----:B------:R-:W-:Y:S02]  /*2b20*/  IADD3.X R21, R28, R21, R5, P0, !PT ;  /* 0x000000151c157210 */ /* 0x000fe400007fe405 */
[----:B------:R-:W-:Y:S01]  /*2b30*/  ISETP.GE.AND P0, PT, R24, 0x1, PT ;  /* 0x000000011800780c */ /* 0x000fe20003f06270 */
[C---:B------:R-:W-:Y:S02]  /*2b40*/  IMAD R25, R26.reuse, UR7, R25 ;  /* 0x000000071a197c24 */ /* 0x040fe4000f8e0219 */
[----:B------:R-:W-:Y:S01]  /*2b50*/  IMAD.WIDE.U32 R4, R26, UR6, R20 ;  /* 0x000000061a047c25 */ /* 0x000fe2000f8e0014 */
[----:B------:R-:W-:-:S02]  /*2b60*/  ISETP.LT.OR P3, PT, R6, 0x1, !P0 ;  /* 0x000000010600780c */ /* 0x000fc40004761670 */
[----:B------:R-:W-:-:S04]  /*2b70*/  IADD3 R4, P1, R4, UR16, RZ ;  /* 0x0000001004047c10 */ /* 0x000fc8000ff3e0ff */
[--C-:B------:R-:W-:Y:S02]  /*2b80*/  IADD3.X R5, R5, UR17, R25.reuse, P1, !PT ;  /* 0x0000001105057c10 */ /* 0x100fe40008ffe419 */
[----:B------:R-:W-:-:S05]  /*2b90*/  PRMT R25, RZ, 0x7610, R25 ;  /* 0x00007610ff197816 */ /* 0x000fca0000000019 */
[----:B------:R-:W-:Y:S05]  /*2ba0*/  @P3 BRA `(.L_x_38) ;  /* 0x0000000000043947 */ /* 0x000fea0003800000 */
[----:B------:R0:W5:Y:S02]  /*2bb0*/  LDG.E.U8 R25, desc[UR20][R4.64] ;  /* 0x0000001404197981 */ /* 0x000164000c1e1100 */
.L_x_38:
[----:B------:R-:W-:Y:S05]  /*2bc0*/  BSYNC B1 ;  /* 0x0000000000017941 */ /* 0x000fea0003800000 */
.L_x_37:
[----:B-----5:R-:W-:Y:S01]  /*2bd0*/  LOP3.LUT R25, R25, 0xff, RZ, 0xc0, !PT ;  /* 0x000000ff19197812 */ /* 0x020fe200078ec0ff */
[----:B------:R-:W-:Y:S01]  /*2be0*/  BSSY B1, `(.L_x_39) ;  /* 0x000000c000017945 */ /* 0x000fe20003800000 */
[----:B------:R-:W-:Y:S02]  /*2bf0*/  ISETP.GE.AND P1, PT, R24, 0x2, PT ;  /* 0x000000021800780c */ /* 0x000fe40003f26270 */
[----:B------:R-:W-:Y:S02]  /*2c00*/  F2FP.F16.E5M2.UNPACK_B R25, R25 ;  /* 0x00000019ff19723e */ /* 0x000fe400020004ff */
[----:B------:R-:W-:-:S03]  /*2c10*/  ISETP.LT.OR P2, PT, R6, 0x1, !P1 ;  /* 0x000000010600780c */ /* 0x000fc60004f41670 */
[----:B------:R-:W-:Y:S01]  /*2c20*/  HADD2.F32 R28, -RZ, R25.H0_H0 ;  /* 0x20000019ff1c7230 */ /* 0x000fe20000004100 */
[----:B------:R-:W-:-:S04]  /*2c30*/  PRMT R25, RZ, 0x7610, R25 ;  /* 0x00007610ff197816 */ /* 0x000fc80000000019 */
[----:B------:R-:W-:-:S04]  /*2c40*/  FMUL R28, R28, R13 ;  /* 0x0000000d1c1c7220 */ /* 0x000fc80000400000 */
[----:B------:R-:W-:-:S05]  /*2c50*/  FFMA R28, R85, R12, R28 ;  /* 0x0000000c551c7223 */ /* 0x000fca000000001c */
[----:B------:R-:W-:-:S05]  /*2c60*/  F2FP.SATFINITE.E5M2.F32.PACK_AB_MERGE_C R29, RZ, R28, RZ ;  /* 0x0000001cff1d723e */ /* 0x000fca00048060ff */
[----:B------:R1:W-:Y:S01]  /*2c70*/  @!P3 STG.E.U8 desc[UR20][R14.64], R29 ;  /* 0x0000001d0e00b986 */ /* 0x0003e2000c101114 */
[----:B------:R-:W-:Y:S05]  /*2c80*/  @P2 BRA `(.L_x_40) ;  /* 0x0000000000042947 */ /* 0x000fea0003800000 */
[----:B------:R2:W5:Y:S02]  /*2c90*/  LDG.E.U8 R25, desc[UR20][R4.64+0x1] ;  /* 0x0000011404197981 */ /* 0x000564000c1e1100 */
.L_x_40:
[----:B------:R-:W-:Y:S05]  /*2ca0*/  BSYNC B1 ;  /* 0x0000000000017941 */ /* 0x000fea0003800000 */
.L_x_39:
[----:B-----5:R-:W-:Y:S01]  /*2cb0*/  LOP3.LUT R25, R25, 0xff, RZ, 0xc0, !PT ;  /* 0x000000ff19197812 */ /* 0x020fe200078ec0ff */
[----:B------:R-:W-:Y:S01]  /*2cc0*/  BSSY B1, `(.L_x_41) ;  /* 0x0000012000017945 */ /* 0x000fe20003800000 */
[----:B-1----:R-:W-:Y:S02]  /*2cd0*/  IADD3 R29, P3, R26, 0x8, RZ ;  /* 0x000000081a1d7810 */ /* 0x002fe40007f7e0ff */
[----:B------:R-:W-:Y:S02]  /*2ce0*/  F2FP.F16.E5M2.UNPACK_B R25, R25 ;  /* 0x00000019ff19723e */ /* 0x000fe400020004ff */
[----:B------:R-:W-:Y:S01]  /*2cf0*/  ISETP.LT.OR P0, PT, R6, 0x9, !P0 ;  /* 0x000000090600780c */ /* 0x000fe20004701670 */
[----:B------:R-:W-:Y:S02]  /*2d00*/  IMAD.X R27, RZ, RZ, R27, P3 ;  /* 0x000000ffff1b7224 */ /* 0x000fe400018e061b */
[----:B------:R-:W-:Y:S02]  /*2d10*/  HADD2.F32 R26, -RZ, R25.H0_H0 ;  /* 0x20000019ff1a7230 */ /* 0x000fe40000004100 */
[----:B------:R-:W-:-:S04]  /*2d20*/  IMAD.WIDE.U32 R20, R29, UR6, R20 ;  /* 0x000000061d147c25 */ /* 0x000fc8000f8e0014 */
[----:B------:R-:W-:Y:S01]  /*2d30*/  FMUL R25, R26, R13 ;  /* 0x0000000d1a197220 */ /* 0x000fe20000400000 */
[----:B------:R-:W-:Y:S01]  /*2d40*/  IMAD R26, R27, UR6, RZ ;  /* 0x000000061b1a7c24 */ /* 0x000fe2000f8e02ff */
[----:B------:R-:W-:Y:S02]  /*2d50*/  IADD3 R20, P3, R20, UR16, RZ ;  /* 0x0000001014147c10 */ /* 0x000fe4000ff7e0ff */
[----:B------:R-:W-:Y:S01]  /*2d60*/  FFMA R25, R84, R12, R25 ;  /* 0x0000000c54197223 */ /* 0x000fe20000000019 */
[----:B------:R-:W-:-:S04]  /*2d70*/  IMAD R29, R29, UR7, R26 ;  /* 0x000000071d1d7c24 */ /* 0x000fc8000f8e021a */
[----:B------:R-:W-:Y:S02]  /*2d80*/  F2FP.SATFINITE.E5M2.F32.PACK_AB_MERGE_C R27, RZ, R25, RZ ;  /* 0x00000019ff1b723e */ /* 0x000fe400048060ff */
[----:B------:R-:W-:Y:S02]  /*2d90*/  IADD3.X R21, R21, UR17, R29, P3, !PT ;  /* 0x0000001115157c10 */ /* 0x000fe40009ffe41d */
[----:B------:R-:W-:Y:S01]  /*2da0*/  PRMT R25, RZ, 0x7610, R25 ;  /* 0x00007610ff197816 */ /* 0x000fe20000000019 */
[----:B------:R1:W-:Y:S01]  /*2db0*/  @!P2 STG.E.U8 desc[UR20][R14.64+0x1], R27 ;  /* 0x0000011b0e00a986 */ /* 0x0003e2000c101114 */
[----:B------:R-:W-:Y:S05]  /*2dc0*/  @P0 BRA `(.L_x_42) ;  /* 0x0000000000040947 */ /* 0x000fea0003800000 */
[----:B------:R3:W5:Y:S02]  /*2dd0*/  LDG.E.U8 R25, desc[UR20][R20.64] ;  /* 0x0000001414197981 */ /* 0x000764000c1e1100 */
.L_x_42:
[----:B------:R-:W-:Y:S05]  /*2de0*/  BSYNC B1 ;  /* 0x0000000000017941 */ /* 0x000fea0003800000 */
.L_x_41:
[----:B-----5:R-:W-:Y:S01]  /*2df0*/  LOP3.LUT R25, R25, 0xff, RZ, 0xc0, !PT ;  /* 0x000000ff19197812 */ /* 0x020fe200078ec0ff */
[----:B------:R-:W-:Y:S01]  /*2e00*/  BSSY B1, `(.L_x_43) ;  /* 0x000000b000017945 */ /* 0x000fe20003800000 */
[----:B------:R-:W-:Y:S02]  /*2e10*/  ISETP.LT.OR P1, PT, R6, 0x9, !P1 ;  /* 0x000000090600780c */ /* 0x000fe40004f21670 */
[----:B------:R-:W-:-:S05]  /*2e20*/  F2FP.F16.E5M2.UNPACK_B R25, R25 ;  /* 0x00000019ff19723e */ /* 0x000fca00020004ff */
[----:B------:R-:W-:Y:S01]  /*2e30*/  HADD2.F32 R26, -RZ, R25.H0_H0 ;  /* 0x20000019ff1a7230 */ /* 0x000fe20000004100 */
[----:B------:R-:W-:-:S04]  /*2e40*/  PRMT R25, RZ, 0x7610, R25 ;  /* 0x00007610ff197816 */ /* 0x000fc80000000019 */
[----:B------:R-:W-:-:S04]  /*2e50*/  FMUL R26, R26, R13 ;  /* 0x0000000d1a1a7220 */ /* 0x000fc80000400000 */
[----:B------:R-:W-:-:S05]  /*2e60*/  FFMA R26, R83, R12, R26 ;  /* 0x0000000c531a7223 */ /* 0x000fca000000001a */
[----:B-1----:R-:W-:-:S05]  /*2e70*/  F2FP.SATFINITE.E5M2.F32.PACK_AB_MERGE_C R27, RZ, R26, RZ ;  /* 0x0000001aff1b723e */ /* 0x002fca00048060ff */
[----:B------:R1:W-:Y:S01]  /*2e80*/  @!P0 STG.E.U8 desc[UR20][R16.64], R27 ;  /* 0x0000001b10008986 */ /* 0x0003e2000c101114 */
[----:B------:R-:W-:Y:S05]  /*2e90*/  @P1 BRA `(.L_x_44) ;  /* 0x0000000000041947 */ /* 0x000fea0003800000 */
[----:B------:R4:W5:Y:S02]  /*2ea0*/  LDG.E.U8 R25, desc[UR20][R20.64+0x1] ;  /* 0x0000011414197981 */ /* 0x000964000c1e1100 */
.L_x_44:
[----:B------:R-:W-:Y:S05]  /*2eb0*/  BSYNC B1 ;  /* 0x0000000000017941 */ /* 0x000fea0003800000 */
.L_x_43:
[----:B-----5:R-:W-:Y:S01]  /*2ec0*/  LOP3.LUT R25, R25, 0xff, RZ, 0xc0, !PT ;  /* 0x000000ff19197812 */ /* 0x020fe200078ec0ff */
[----:B------:R-:W-:Y:S01]  /*2ed0*/  BSSY B1, `(.L_x_45) ;  /* 0x000000c000017945 */ /* 0x000fe20003800000 */
[----:B------:R-:W-:Y:S02]  /*2ee0*/  ISETP.GE.AND P0, PT, R24, 0x9, PT ;  /* 0x000000091800780c */ /* 0x000fe40003f06270 */
[----:B------:R-:W-:Y:S02]  /*2ef0*/  F2FP.F16.E5M2.UNPACK_B R25, R25 ;  /* 0x00000019ff19723e */ /* 0x000fe400020004ff */
[----:B------:R-:W-:-:S03]  /*2f00*/  ISETP.LT.OR P2, PT, R6, 0x1, !P0 ;  /* 0x000000010600780c */ /* 0x000fc60004741670 */
[----:B------:R-:W-:-:S05]  /*2f10*/  HADD2.F32 R26, -RZ, R25.H0_H0 ;  /* 0x20000019ff1a7230 */ /* 0x000fca0000004100 */
[----:B------:R-:W-:-:S04]  /*2f20*/  FMUL R25, R26, R13 ;  /* 0x0000000d1a197220 */ /* 0x000fc80000400000 */
[----:B------:R-:W-:-:S05]  /*2f30*/  FFMA R25, R82, R12, R25 ;  /* 0x0000000c52197223 */ /* 0x000fca0000000019 */
[----:B-1----:R-:W-:Y:S02]  /*2f40*/  F2FP.SATFINITE.E5M2.F32.PACK_AB_MERGE_C R27, RZ, R25, RZ ;  /* 0x00000019ff1b723e */ /* 0x002fe400048060ff */
[----:B------:R-:W-:-:S03]  /*2f50*/  PRMT R25, RZ, 0x7610, R25 ;  /* 0x00007610ff197816 */ /* 0x000fc60000000019 */
[----:B------:R1:W-:Y:S01]  /*2f60*/  @!P1 STG.E.U8 desc[UR20][R16.64+0x1], R27 ;  /* 0x0000011b10009986 */ /* 0x0003e2000c101114 */
[----:B------:R-:W-:Y:S05]  /*2f70*/  @P2 BRA `(.L_x_46) ;  /* 0x0000000000042947 */ /* 0x000fea0003800000 */
[----:B------:R0:W5:Y:S02]  /*2f80*/  LDG.E.U8 R25, desc[UR20][R4.64+0x8] ;  /* 0x0000081404197981 */ /* 0x000164000c1e1100 */
.L_x_46:
[----:B------:R-:W-:Y:S05]  /*2f90*/  BSYNC B1 ;  /* 0x0000000000017941 */ /* 0x000fea0003800000 */
.L_x_45:
        /* <DEDUP_REMOVED lines=13> */
.L_x_48:
[----:B------:R-:W-:Y:S05]  /*3070*/  BSYNC B1 ;  /* 0x0000000000017941 */ /* 0x000fea0003800000 */
.L_x_47:
[----:B-----5:R-:W-:Y:S01]  /*3080*/  LOP3.LUT R25, R25, 0xff, RZ, 0xc0, !PT ;  /* 0x000000ff19197812 */ /* 0x020fe200078ec0ff */
[----:B------:R-:W-:Y:S01]  /*3090*/  BSSY B1, `(.L_x_49) ;  /* 0x000000b000017945 */ /* 0x000fe20003800000 */
[----:B------:R-:W-:Y:S02]  /*30a0*/  ISETP.LT.OR P0, PT, R6, 0x9, !P0 ;  /* 0x000000090600780c */ /* 0x000fe40004701670 */
[----:B------:R-:W-:-:S05]  /*30b0*/  F2FP.F16.E5M2.UNPACK_B R25, R25 ;  /* 0x00000019ff19723e */ /* 0x000fca00020004ff */
        /* <DEDUP_REMOVED lines=8> */
.L_x_50:
[----:B------:R-:W-:Y:S05]  /*3140*/  BSYNC B1 ;  /* 0x0000000000017941 */ /* 0x000fea0003800000 */
.L_x_49:
        /* <DEDUP_REMOVED lines=12> */
.L_x_52:
[----:B------:R-:W-:Y:S05]  /*3210*/  BSYNC B1 ;  /* 0x0000000000017941 */ /* 0x000fea0003800000 */
.L_x_51:
        /* <DEDUP_REMOVED lines=13> */
.L_x_54:
[----:B------:R-:W-:Y:S05]  /*32f0*/  BSYNC B1 ;  /* 0x0000000000017941 */ /* 0x000fea0003800000 */
.L_x_53:
        /* <DEDUP_REMOVED lines=13> */
.L_x_56:
[----:B------:R-:W-:Y:S05]  /*33d0*/  BSYNC B1 ;  /* 0x0000000000017941 */ /* 0x000fea0003800000 */
.L_x_55:
        /* <DEDUP_REMOVED lines=12> */
.L_x_58:
[----:B------:R-:W-:Y:S05]  /*34a0*/  BSYNC B1 ;  /* 0x0000000000017941 */ /* 0x000fea0003800000 */
.L_x_57:
        /* <DEDUP_REMOVED lines=12> */
.L_x_60:
[----:B------:R-:W-:Y:S05]  /*3570*/  BSYNC B1 ;  /* 0x0000000000017941 */ /* 0x000fea0003800000 */
.L_x_59:
        /* <DEDUP_REMOVED lines=13> */
.L_x_62:
[----:B------:R-:W-:Y:S05]  /*3650*/  BSYNC B1 ;  /* 0x0000000000017941 */ /* 0x000fea0003800000 */
.L_x_61:
        /* <DEDUP_REMOVED lines=13> */
.L_x_64:
[----:B------:R-:W-:Y:S05]  /*3730*/  BSYNC B1 ;  /* 0x0000000000017941 */ /* 0x000fea0003800000 */
.L_x_63:
        /* <DEDUP_REMOVED lines=12> */
.L_x_66:
[----:B------:R-:W-:Y:S05]  /*3800*/  BSYNC B1 ;  /* 0x0000000000017941 */ /* 0x000fea0003800000 */
.L_x_65:
        /* <DEDUP_REMOVED lines=12> */
.L_x_68:
[----:B------:R-:W-:Y:S05]  /*38d0*/  BSYNC B1 ;  /* 0x0000000000017941 */ /* 0x000fea0003800000 */
.L_x_67:
        /* <DEDUP_REMOVED lines=13> */
.L_x_70:
[----:B------:R-:W-:Y:S05]  /*39b0*/  BSYNC B1 ;  /* 0x0000000000017941 */ /* 0x000fea0003800000 */
.L_x_69:
        /* <DEDUP_REMOVED lines=13> */
.L_x_72:
[----:B------:R-:W-:Y:S05]  /*3a90*/  BSYNC B1 ;  /* 0x0000000000017941 */ /* 0x000fea0003800000 */
.L_x_71:
        /* <DEDUP_REMOVED lines=12> */
.L_x_74:
[----:B------:R-:W-:Y:S05]  /*3b60*/  BSYNC B1 ;  /* 0x0000000000017941 */ /* 0x000fea0003800000 */
.L_x_73:
        /* <DEDUP_REMOVED lines=12> */
.L_x_76:
[----:B------:R-:W-:Y:S05]  /*3c30*/  BSYNC B1 ;  /* 0x0000000000017941 */ /* 0x000fea0003800000 */
.L_x_75:
        /* <DEDUP_REMOVED lines=13> */
.L_x_78:
[----:B------:R-:W-:Y:S05]  /*3d10*/  BSYNC B1 ;  /* 0x0000000000017941 */ /* 0x000fea0003800000 */
.L_x_77:
        /* <DEDUP_REMOVED lines=13> */
.L_x_80:
[----:B------:R-:W-:Y:S05]  /*3df0*/  BSYNC B1 ;  /* 0x0000000000017941 */ /* 0x000fea0003800000 */
.L_x_79:
        /* <DEDUP_REMOVED lines=12> */
.L_x_82:
[----:B------:R-:W-:Y:S05]  /*3ec0*/  BSYNC B1 ;  /* 0x0000000000017941 */ /* 0x000fea0003800000 */
.L_x_81:
        /* <DEDUP_REMOVED lines=12> */
.L_x_84:
[----:B------:R-:W-:Y:S05]  /*3f90*/  BSYNC B1 ;  /* 0x0000000000017941 */ /* 0x000fea0003800000 */
.L_x_83:
        /* <DEDUP_REMOVED lines=13> */
.L_x_86:
[----:B------:R-:W-:Y:S05]  /*4070*/  BSYNC B1 ;  /* 0x0000000000017941 */ /* 0x000fea0003800000 */
.L_x_85:
        /* <DEDUP_REMOVED lines=13> */
.L_x_88:
[----:B------:R-:W-:Y:S05]  /*4150*/  BSYNC B1 ;  /* 0x0000000000017941 */ /* 0x000fea0003800000 */
.L_x_87:
        /* <DEDUP_REMOVED lines=12> */
.L_x_90:
[----:B------:R-:W-:Y:S05]  /*4220*/  BSYNC B1 ;  /* 0x0000000000017941 */ /* 0x000fea0003800000 */
.L_x_89:
        /* <DEDUP_REMOVED lines=12> */
.L_x_92:
[----:B------:R-:W-:Y:S05]  /*42f0*/  BSYNC B1 ;  /* 0x0000000000017941 */ /* 0x000fea0003800000 */
.L_x_91:
        /* <DEDUP_REMOVED lines=13> */
.L_x_94:
[----:B------:R-:W-:Y:S05]  /*43d0*/  BSYNC B1 ;  /* 0x0000000000017941 */ /* 0x000fea0003800000 */
.L_x_93:
[----:B-----5:R-:W-:Y:S01]  /*43e0*/  LOP3.LUT R25, R25, 0xff, RZ, 0xc0, !PT ;  /* 0x000000ff19197812 */ /* 0x020fe200078ec0ff */
[----:B------:R-:W-:Y:S01]  /*43f0*/  BSSY B1, `(.L_x_95) ;  /* 0x000000c000017945 */ /* 0x000fe20003800000 */
[----:B------:R-:W-:Y:S02]  /*4400*/  ISETP.GE.AND P1, PT, R24, 0x3a, PT ;  /* 0x0000003a1800780c */ /* 0x000fe40003f26270 */
[----:B------:R-:W-:Y:S02]  /*4410*/  F2FP.F16.E5M2.UNPACK_B R25, R25 ;  /* 0x00000019ff19723e */ /* 0x000fe400020004ff */
[----:B------:R-:W-:Y:S02]  /*4420*/  ISETP.LT.OR P3, PT, R6, 0x1, !P1 ;  /* 0x000000010600780c */ /* 0x000fe40004f61670 */
[----:B------:R-:W-:Y:S01]  /*4430*/  PRMT R24, RZ, 0x7610, R24 ;  /* 0x00007610ff187816 */ /* 0x000fe20000000018 */
[----:B------:R-:W-:-:S05]  /*4440*/  HADD2.F32 R26, -RZ, R25.H0_H0 ;  /* 0x20000019ff1a7230 */ /* 0x000fca0000004100 */
[----:B------:R-:W-:-:S04]  /*4450*/  FMUL R26, R26, R13 ;  /* 0x0000000d1a1a7220 */ /* 0x000fc80000400000 */
[----:B------:R-:W-:-:S05]  /*4460*/  FFMA R26, R57, R12, R26 ;  /* 0x0000000c391a7223 */ /* 0x000fca000000001a */
[----:B------:R-:W-:-:S05]  /*4470*/  F2FP.SATFINITE.E5M2.F32.PACK_AB_MERGE_C R25, RZ, R26, RZ ;  /* 0x0000001aff19723e */ /* 0x000fca00048060ff */
[----:B------:R0:W-:Y:S01]  /*4480*/  @!P2 STG.E.U8 desc[UR20][R14.64+0x38], R25 ;  /* 0x000038190e00a986 */ /* 0x0001e2000c101114 */
[----:B------:R-:W-:Y:S05]  /*4490*/  @P3 BRA `(.L_x_96) ;  /* 0x0000000000043947 */ /* 0x000fea0003800000 */
[----:B------:R0:W5:Y:S02]  /*44a0*/  LDG.E.U8 R24, desc[UR20][R4.64+0x39] ;  /* 0x0000391404187981 */ /* 0x000164000c1e1100 */
.L_x_96:
[----:B------:R-:W-:Y:S05]  /*44b0*/  BSYNC B1 ;  /* 0x0000000000017941 */ /* 0x000fea0003800000 */
.L_x_95:
[----:B-----5:R-:W-:Y:S01]  /*44c0*/  LOP3.LUT R24, R24, 0xff, RZ, 0xc0, !PT ;  /* 0x000000ff18187812 */ /* 0x020fe200078ec0ff */
[----:B------:R-:W-:Y:S01]  /*44d0*/  BSSY B1, `(.L_x_97) ;  /* 0x000000b000017945 */ /* 0x000fe20003800000 */
[----:B------:R-:W-:Y:S02]  /*44e0*/  ISETP.LT.OR P0, PT, R6, 0x9, !P0 ;  /* 0x000000090600780c */ /* 0x000fe40004701670 */
[----:B------:R-:W-:Y:S02]  /*44f0*/  F2FP.F16.E5M2.UNPACK_B R24, R24 ;  /* 0x00000018ff18723e */ /* 0x000fe400020004ff */
[----:B0-2---:R-:W-:-:S03]  /*4500*/  PRMT R4, RZ, 0x7610, R4 ;  /* 0x00007610ff047816 */ /* 0x005fc60000000004 */
[----:B------:R-:W-:-:S05]  /*4510*/  HADD2.F32 R24, -RZ, R24.H0_H0 ;  /* 0x20000018ff187230 */ /* 0x000fca0000004100 */
[----:B------:R-:W-:-:S04]  /*4520*/  FMUL R5, R24, R13 ;  /* 0x0000000d18057220 */ /* 0x000fc80000400000 */
[----:B------:R-:W-:-:S05]  /*4530*/  FFMA R5, R56, R12, R5 ;  /* 0x0000000c38057223 */ /* 0x000fca0000000005 */
[----:B------:R-:W-:-:S05]  /*4540*/  F2FP.SATFINITE.E5M2.F32.PACK_AB_MERGE_C R5, RZ, R5, RZ ;  /* 0x00000005ff05723e */ /* 0x000fca00048060ff */
[----:B------:R0:W-:Y:S01]  /*4550*/  @!P3 STG.E.U8 desc[UR20][R14.64+0x39], R5 ;  /* 0x000039050e00b986 */ /* 0x0001e2000c101114 */
[----:B------:R-:W-:Y:S05]  /*4560*/  @P0 BRA `(.L_x_98) ;  /* 0x0000000000040947 */ /* 0x000fea0003800000 */
[----:B------:R2:W5:Y:S02]  /*4570*/  LDG.E.U8 R4, desc[UR20][R20.64+0x38] ;  /* 0x0000381414047981 */ /* 0x000564000c1e1100 */
.L_x_98:
[----:B------:R-:W-:Y:S05]  /*4580*/  BSYNC B1 ;  /* 0x0000000000017941 */ /* 0x000fea0003800000 */
.L_x_97:
[----:B-----5:R-:W-:Y:S01]  /*4590*/  LOP3.LUT R4, R4, 0xff, RZ, 0xc0, !PT ;  /* 0x000000ff04047812 */ /* 0x020fe200078ec0ff */
[----:B------:R-:W-:Y:S01]  /*45a0*/  BSSY B1, `(.L_x_99) ;  /* 0x000000b000017945 */ /* 0x000fe20003800000 */
[----:B------:R-:W-:Y:S02]  /*45b0*/  ISETP.LT.OR P1, PT, R6, 0x9, !P1 ;  /* 0x000000090600780c */ /* 0x000fe40004f21670 */
[----:B------:R-:W-:-:S05]  /*45c0*/  F2FP.F16.E5M2.UNPACK_B R4, R4 ;  /* 0x00000004ff04723e */ /* 0x000fca00020004ff */
[----:B------:R-:W-:-:S05]  /*45d0*/  HADD2.F32 R4, -RZ, R4.H0_H0 ;  /* 0x20000004ff047230 */ /* 0x000fca0000004100 */
[----:B------:R-:W-:-:S04]  /*45e0*/  FMUL R4, R4, R13 ;  /* 0x0000000d04047220 */ /* 0x000fc80000400000 */
[----:B------:R-:W-:-:S05]  /*45f0*/  FFMA R4, R23, R12, R4 ;  /* 0x0000000c17047223 */ /* 0x000fca0000000004 */
[----:B0-----:R-:W-:Y:S02]  /*4600*/  F2FP.SATFINITE.E5M2.F32.PACK_AB_MERGE_C R5, RZ, R4, RZ ;  /* 0x00000004ff05723e */ /* 0x001fe400048060ff */
[----:B------:R-:W-:-:S03]  /*4610*/  PRMT R4, RZ, 0x7610, R4 ;  /* 0x00007610ff047816 */ /* 0x000fc60000000004 */
[----:B------:R0:W-:Y:S01]  /*4620*/  @!P0 STG.E.U8 desc[UR20][R16.64+0x38], R5 ;  /* 0x0000380510008986 */ /* 0x0001e2000c101114 */
[----:B------:R-:W-:Y:S05]  /*4630*/  @P1 BRA `(.L_x_100) ;  /* 0x0000000000041947 */ /* 0x000fea0003800000 */
[----:B------:R0:W5:Y:S02]  /*4640*/  LDG.E.U8 R4, desc[UR20][R20.64+0x39] ;  /* 0x0000391414047981 */ /* 0x000164000c1e1100 */
.L_x_100:
[----:B------:R-:W-:Y:S05]  /*4650*/  BSYNC B1 ;  /* 0x0000000000017941 */ /* 0x000fea0003800000 */
.L_x_99:
[----:B------:R-:W-:Y:S05]  /*4660*/  @P1 BRA `(.L_x_101) ;  /* 0x0000000800601947 */ /* 0x000fea0003800000 */
[----:B-----5:R-:W-:-:S04]  /*4670*/  LOP3.LUT R4, R4, 0xff, RZ, 0xc0, !PT ;  /* 0x000000ff04047812 */ /* 0x020fc800078ec0ff */
[----:B------:R-:W-:-:S05]  /*4680*/  F2FP.F16.E5M2.UNPACK_B R4, R4 ;  /* 0x00000004ff04723e */ /* 0x000fca00020004ff */
[----:B------:R-:W-:-:S05]  /*4690*/  HADD2.F32 R4, -RZ, R4.H0_H0 ;  /* 0x20000004ff047230 */ /* 0x000fca0000004100 */
[----:B0-----:R-:W-:-:S04]  /*46a0*/  FMUL R5, R4, R13 ;  /* 0x0000000d04057220 */ /* 0x001fc80000400000 */
[----:B------:R-:W-:-:S05]  /*46b0*/  FFMA R5, R22, R12, R5 ;  /* 0x0000000c16057223 */ /* 0x000fca0000000005 */
[----:B------:R-:W-:-:S05]  /*46c0*/  F2FP.SATFINITE.E5M2.F32.PACK_AB_MERGE_C R5, RZ, R5, RZ ;  /* 0x00000005ff05723e */ /* 0x000fca00048060ff */
[----:B------:R0:W-:Y:S01]  /*46d0*/  STG.E.U8 desc[UR20][R16.64+0x39], R5 ;  /* 0x0000390510007986 */ /* 0x0001e2000c101114 */
[----:B------:R-:W-:Y:S05]  /*46e0*/  BRA `(.L_x_101) ;  /* 0x0000000800407947 */ /* 0x000fea0003800000 */
.L_x_36:
[C---:B------:R-:W-:Y:S01]  /*46f0*/  ISETP.GE.AND P3, PT, R24.reuse, 0x1, PT ;  /* 0x000000011800780c */ /* 0x040fe20003f66270 */
[-C--:B------:R-:W-:Y:S01]  /*4700*/  FMUL R85, R85, R12.reuse ;  /* 0x0000000c55557220 */ /* 0x080fe20000400000 */
[----:B------:R-:W-:Y:S01]  /*4710*/  ISETP.GE.AND P0, PT, R24, 0x2, PT ;  /* 0x000000021800780c */ /* 0x000fe20003f06270 */
[-C--:B------:R-:W-:Y:S01]  /*4720*/  FMUL R84, R84, R12.reuse ;  /* 0x0000000c54547220 */ /* 0x080fe20000400000 */
[C---:B------:R-:W-:Y:S01]  /*4730*/  ISETP.LT.OR P1, PT, R6.reuse, 0x1, !P3 ;  /* 0x000000010600780c */ /* 0x040fe20005f21670 */
[-C--:B------:R-:W-:Y:S01]  /*4740*/  FMUL R83, R83, R12.reuse ;  /* 0x0000000c53537220 */ /* 0x080fe20000400000 */
[----:B------:R-:W-:Y:S01]  /*4750*/  ISETP.LT.OR P2, PT, R6, 0x1, !P0 ;  /* 0x000000010600780c */ /* 0x000fe20004741670 */
[-C--:B------:R-:W-:Y:S01]  /*4760*/  FMUL R82, R82, R12.reuse ;  /* 0x0000000c52527220 */ /* 0x080fe20000400000 */
[----:B------:R-:W-:Y:S01]  /*4770*/  ISETP.LT.OR P3, PT, R6, 0x9, !P3 ;  /* 0x000000090600780c */ /* 0x000fe20005f61670 */
[-C--:B------:R-:W-:Y:S01]  /*4780*/  FMUL R81, R81, R12.reuse ;  /* 0x0000000c51517220 */ /* 0x080fe20000400000 */
[----:B------:R-:W-:Y:S01]  /*4790*/  F2FP.SATFINITE.E5M2.F32.PACK_AB_MERGE_C R85, RZ, R85, RZ ;  /* 0x00000055ff55723e */ /* 0x000fe200048060ff */
[----:B------:R-:W-:Y:S01]  /*47a0*/  FMUL R80, R80, R12 ;  /* 0x0000000c50507220 */ /* 0x000fe20000400000 */
[----:B------:R-:W-:Y:S01]  /*47b0*/  F2FP.SATFINITE.E5M2.F32.PACK_AB_MERGE_C R5, RZ, R84, RZ ;  /* 0x00000054ff05723e */ /* 0x000fe200048060ff */
[-C--:B------:R-:W-:Y:S01]  /*47c0*/  FMUL R79, R79, R12.reuse ;  /* 0x0000000c4f4f7220 */ /* 0x080fe20000400000 */
[----:B------:R-:W-:Y:S01]  /*47d0*/  F2FP.SATFINITE.E5M2.F32.PACK_AB_MERGE_C R83, RZ, R83, RZ ;  /* 0x00000053ff53723e */ /* 0x000fe200048060ff */
[-C--:B------:R-:W-:Y:S01]  /*47e0*/  FMUL R78, R78, R12.reuse ;  /* 0x0000000c4e4e7220 */ /* 0x080fe20000400000 */
[----:B------:R-:W-:Y:S01]  /*47f0*/  ISETP.LT.OR P0, PT, R6, 0x9, !P0 ;  /* 0x000000090600780c */ /* 0x000fe20004701670 */
[----:B------:R-:W-:Y:S01]  /*4800*/  @!P1 STG.E.U8 desc[UR20][R14.64], R85 ;  /* 0x000000550e009986 */ /* 0x000fe2000c101114 */
[C---:B------:R-:W-:Y:S01]  /*4810*/  ISETP.GE.AND P1, PT, R24.reuse, 0x9, PT ;  /* 0x000000091800780c */ /* 0x040fe20003f26270 */
[-C--:B------:R-:W-:Y:S01]  /*4820*/  FMUL R77, R77, R12.reuse ;  /* 0x0000000c4d4d7220 */ /* 0x080fe20000400000 */
[----:B------:R-:W-:Y:S01]  /*4830*/  F2FP.SATFINITE.E5M2.F32.PACK_AB_MERGE_C R81, RZ, R81, RZ ;  /* 0x00000051ff51723e */ /* 0x000fe200048060ff */
[----:B------:R0:W-:Y:S01]  /*4840*/  @!P2 STG.E.U8 desc[UR20][R14.64+0x1], R5 ;  /* 0x000001050e00a986 */ /* 0x0001e2000c101114 */
[----:B------:R-:W-:Y:S01]  /*4850*/  ISETP.GE.AND P2, PT, R24, 0xa, PT ;  /* 0x0000000a1800780c */ /* 0x000fe20003f46270 */
[----:B------:R-:W-:Y:S01]  /*4860*/  FMUL R76, R76, R12 ;  /* 0x0000000c4c4c7220 */ /* 0x000fe20000400000 */
[----:B------:R-:W-:Y:S01]  /*4870*/  F2FP.SATFINITE.E5M2.F32.PACK_AB_MERGE_C R21, RZ, R80, RZ ;  /* 0x00000050ff15723e */ /* 0x000fe200048060ff */
[----:B------:R-:W-:Y:S01]  /*4880*/  @!P3 STG.E.U8 desc[UR20][R16.64], R83 ;  /* 0x000000531000b986 */ /* 0x000fe2000c101114 */
[----:B------:R-:W-:Y:S01]  /*4890*/  ISETP.LT.OR P3, PT, R6, 0x1, !P1 ;  /* 0x000000010600780c */ /* 0x000fe20004f61670 */
[-C--:B------:R-:W-:Y:S01]  /*48a0*/  FMUL R74, R74, R12.reuse ;  /* 0x0000000c4a4a7220 */ /* 0x080fe20000400000 */
[C---:B------:R-:W-:Y:S01]  /*48b0*/  ISETP.LT.OR P5, PT, R6.reuse, 0x1, !P2 ;  /* 0x000000010600780c */ /* 0x040fe200057a1670 */
[-C--:B------:R-:W-:Y:S01]  /*48c0*/  FMUL R75, R75, R12.reuse ;  /* 0x0000000c4b4b7220 */ /* 0x080fe20000400000 */
[----:B------:R-:W-:Y:S01]  /*48d0*/  ISETP.LT.OR P1, PT, R6, 0x9, !P1 ;  /* 0x000000090600780c */ /* 0x000fe20004f21670 */
[-C--:B------:R-:W-:Y:S01]  /*48e0*/  FMUL R73, R73, R12.reuse ;  /* 0x0000000c49497220 */ /* 0x080fe20000400000 */
[----:B------:R-:W-:Y:S01]  /*48f0*/  F2FP.SATFINITE.E5M2.F32.PACK_AB_MERGE_C R79, RZ, R79, RZ ;  /* 0x0000004fff4f723e */ /* 0x000fe200048060ff */
[----:B------:R-:W-:Y:S01]  /*4900*/  FMUL R72, R72, R12 ;  /* 0x0000000c48487220 */ /* 0x000fe20000400000 */
[----:B0-----:R-:W-:Y:S01]  /*4910*/  F2FP.SATFINITE.E5M2.F32.PACK_AB_MERGE_C R5, RZ, R82, RZ ;  /* 0x00000052ff05723e */ /* 0x001fe200048060ff */
[-C--:B------:R-:W-:Y:S01]  /*4920*/  FMUL R70, R70, R12.reuse ;  /* 0x0000000c46467220 */ /* 0x080fe20000400000 */
[----:B------:R-:W-:Y:S01]  /*4930*/  ISETP.LT.OR P2, PT, R6, 0x9, !P2 ;  /* 0x000000090600780c */ /* 0x000fe20005741670 */
[----:B------:R-:W-:Y:S01]  /*4940*/  FMUL R71, R71, R12 ;  /* 0x0000000c47477220 */ /* 0x000fe20000400000 */
[----:B------:R-:W-:Y:S01]  /*4950*/  F2FP.SATFINITE.E5M2.F32.PACK_AB_MERGE_C R25, RZ, R78, RZ ;  /* 0x0000004eff19723e */ /* 0x000fe200048060ff */
[----:B------:R0:W-:Y:S01]  /*4960*/  @!P0 STG.E.U8 desc[UR20][R16.64+0x1], R5 ;  /* 0x0000010510008986 */ /* 0x0001e2000c101114 */
[C---:B------:R-:W-:Y:S01]  /*4970*/  ISETP.GE.AND P0, PT, R24.reuse, 0x11, PT ;  /* 0x000000111800780c */ /* 0x040fe20003f06270 */
[-C--:B------:R-:W-:Y:S01]  /*4980*/  FMUL R69, R69, R12.reuse ;  /* 0x0000000c45457220 */ /* 0x080fe20000400000 */
[----:B------:R-:W-:Y:S01]  /*4990*/  F2FP.SATFINITE.E5M2.F32.PACK_AB_MERGE_C R77, RZ, R77, RZ ;  /* 0x0000004dff4d723e */ /* 0x000fe200048060ff */
[----:B------:R-:W-:Y:S01]  /*49a0*/  @!P3 STG.E.U8 desc[UR20][R14.64+0x8], R81 ;  /* 0x000008510e00b986 */ /* 0x000fe2000c101114 */
[----:B------:R-:W-:Y:S01]  /*49b0*/  ISETP.GE.AND P3, PT, R24, 0x12, PT ;  /* 0x000000121800780c */ /* 0x000fe20003f66270 */
[-C--:B------:R-:W-:Y:S01]  /*49c0*/  FMUL R68, R68, R12.reuse ;  /* 0x0000000c44447220 */ /* 0x080fe20000400000 */
[----:B------:R-:W-:Y:S01]  /*49d0*/  F2FP.SATFINITE.E5M2.F32.PACK_AB_MERGE_C R75, RZ, R75, RZ ;  /* 0x0000004bff4b723e */ /* 0x000fe200048060ff */
[----:B------:R1:W-:Y:S01]  /*49e0*/  @!P5 STG.E.U8 desc[UR20][R14.64+0x9], R21 ;  /* 0x000009150e00d986 */ /* 0x0003e2000c101114 */
[C---:B------:R-:W-:Y:S01]  /*49f0*/  ISETP.LT.OR P5, PT, R6.reuse, 0x1, !P3 ;  /* 0x000000010600780c */ /* 0x040fe20005fa1670 */
[-C--:B------:R-:W-:Y:S01]  /*4a00*/  FMUL R67, R67, R12.reuse ;  /* 0x0000000c43437220 */ /* 0x080fe20000400000 */
[C---:B------:R-:W-:Y:S01]  /*4a10*/  ISETP.LT.OR P3, PT, R6.reuse, 0x9, !P3 ;  /* 0x000000090600780c */ /* 0x040fe20005f61670 */
[----:B------:R-:W-:Y:S01]  /*4a20*/  @!P1 STG.E.U8 desc[UR20][R16.64+0x8], R79 ;  /* 0x0000084f10009986 */ /* 0x000fe2000c101114 */
[----:B------:R-:W-:Y:S01]  /*4a30*/  ISETP.LT.OR P1, PT, R6, 0x1, !P0 ;  /* 0x000000010600780c */ /* 0x000fe20004721670 */
[----:B------:R-:W-:Y:S01]  /*4a40*/  FMUL R66, R66, R12 ;  /* 0x0000000c42427220 */ /* 0x000fe20000400000 */
[----:B0-----:R-:W-:Y:S01]  /*4a50*/  F2FP.SATFINITE.E5M2.F32.PACK_AB_MERGE_C R5, RZ, R76, RZ ;  /* 0x0000004cff05723e */ /* 0x001fe200048060ff */
[----:B------:R-:W-:Y:S01]  /*4a60*/  @!P2 STG.E.U8 desc[UR20][R16.64+0x9], R25 ;  /* 0x000009191000a986 */ /* 0x000fe2000c101114 */
[----:B------:R-:W-:Y:S01]  /*4a70*/  ISETP.GE.AND P2, PT, R24, 0x19, PT ;  /* 0x000000191800780c */ /* 0x000fe20003f46270 */
[-C--:B------:R-:W-:Y:S01]  /*4a80*/  FMUL R65, R65, R12.reuse ;  /* 0x0000000c41417220 */ /* 0x080fe20000400000 */
[----:B------:R-:W-:Y:S01]  /*4a90*/  ISETP.LT.OR P0, PT, R6, 0x9, !P0 ;  /* 0x000000090600780c */ /* 0x000fe20004701670 */
[----:B------:R-:W-:Y:S01]  /*4aa0*/  FMUL R64, R64, R12 ;  /* 0x0000000c40407220 */ /* 0x000fe20000400000 */
[----:B------:R-:W-:Y:S01]  /*4ab0*/  ISETP.LT.OR P6, PT, R6, 0x1, !P2 ;  /* 0x000000010600780c */ /* 0x000fe200057c1670 */
[----:B------:R0:W-:Y:S01]  /*4ac0*/  @!P5 STG.E.U8 desc[UR20][R14.64+0x11], R5 ;  /* 0x000011050e00d986 */ /* 0x0001e2000c101114 */
[----:B-1----:R-:W-:Y:S01]  /*4ad0*/  F2FP.SATFINITE.E5M2.F32.PACK_AB_MERGE_C R21, RZ, R74, RZ ;  /* 0x0000004aff15723e */ /* 0x002fe200048060ff */
[-C--:B------:R-:W-:Y:S01]  /*4ae0*/  FMUL R62, R62, R12.reuse ;  /* 0x0000000c3e3e7220 */ /* 0x080fe20000400000 */
[----:B------:R-:W-:Y:S01]  /*4af0*/  F2FP.SATFINITE.E5M2.F32.PACK_AB_MERGE_C R73, RZ, R73, RZ ;  /* 0x00000049ff49723e */ /* 0x000fe200048060ff */
[----:B------:R-:W-:Y:S01]  /*4b00*/  @!P1 STG.E.U8 desc[UR20][R14.64+0x10], R77 ;  /* 0x0000104d0e009986 */ /* 0x000fe2000c101114 */
[----:B------:R-:W-:Y:S01]  /*4b10*/  ISETP.GE.AND P1, PT, R24, 0x1a, PT ;  /* 0x0000001a1800780c */ /* 0x000fe20003f26270 */
[-C--:B------:R-:W-:Y:S01]  /*4b20*/  FMUL R63, R63, R12.reuse ;  /* 0x0000000c3f3f7220 */ /* 0x080fe20000400000 */
[C---:B------:R-:W-:Y:S01]  /*4b30*/  ISETP.LT.OR P2, PT, R6.reuse, 0x9, !P2 ;  /* 0x000000090600780c */ /* 0x040fe20005741670 */
[----:B------:R1:W-:Y:S01]  /*4b40*/  @!P3 STG.E.U8 desc[UR20][R16.64+0x11], R21 ;  /* 0x000011151000b986 */ /* 0x0003e2000c101114 */
[C---:B------:R-:W-:Y:S01]  /*4b50*/  ISETP.LT.OR P5, PT, R6.reuse, 0x1, !P1 ;  /* 0x000000010600780c */ /* 0x040fe20004fa1670 */
[----:B------:R-:W-:Y:S01]  /*4b60*/  FMUL R61, R61, R12 ;  /* 0x0000000c3d3d7220 */ /* 0x000fe20000400000 */
[----:B------:R-:W-:Y:S01]  /*4b70*/  ISETP.LT.OR P3, PT, R6, 0x9, !P1 ;  /* 0x000000090600780c */ /* 0x000fe20004f61670 */
[----:B------:R-:W-:Y:S01]  /*4b80*/  @!P0 STG.E.U8 desc[UR20][R16.64+0x10], R75 ;  /* 0x0000104b10008986 */ /* 0x000fe2000c101114 */
[----:B0-----:R-:W-:Y:S01]  /*4b90*/  F2FP.SATFINITE.E5M2.F32.PACK_AB_MERGE_C R5, RZ, R72, RZ ;  /* 0x00000048ff05723e */ /* 0x001fe200048060ff */
[-C--:B------:R-:W-:Y:S01]  /*4ba0*/  FMUL R60, R60, R12.reuse ;  /* 0x0000000c3c3c7220 */ /* 0x080fe20000400000 */
[C---:B------:R-:W-:Y:S01]  /*4bb0*/  ISETP.GE.AND P0, PT, R24.reuse, 0x21, PT ;  /* 0x000000211800780c */ /* 0x040fe20003f06270 */
[----:B------:R-:W-:Y:S01]  /*4bc0*/  @!P6 STG.E.U8 desc[UR20][R14.64+0x18], R73 ;  /* 0x000018490e00e986 */ /* 0x000fe2000c101114 */
[----:B------:R-:W-:Y:S01]  /*4bd0*/  ISETP.GE.AND P1, PT, R24, 0x22, PT ;  /* 0x000000221800780c */ /* 0x000fe20003f26270 */
[-C--:B------:R-:W-:Y:S01]  /*4be0*/  FMUL R59, R59, R12.reuse ;  /* 0x0000000c3b3b7220 */ /* 0x080fe20000400000 */
[----:B------:R-:W-:Y:S01]  /*4bf0*/  ISETP.LT.OR P6, PT, R6, 0x1, !P0 ;  /* 0x000000010600780c */ /* 0x000fe200047c1670 */
[----:B------:R-:W-:Y:S01]  /*4c00*/  FMUL R58, R58, R12 ;  /* 0x0000000c3a3a7220 */ /* 0x000fe20000400000 */
[----:B-1----:R-:W-:Y:S01]  /*4c10*/  F2FP.SATFINITE.E5M2.F32.PACK_AB_MERGE_C R21, RZ, R70, RZ ;  /* 0x00000046ff15723e */ /* 0x002fe200048060ff */
[----:B------:R0:W-:Y:S01]  /*4c20*/  @!P5 STG.E.U8 desc[UR20][R14.64+0x19], R5 ;  /* 0x000019050e00d986 */ /* 0x0001e2000c101114 */
[----:B------:R-:W-:Y:S01]  /*4c30*/  ISETP.LT.OR P5, PT, R6, 0x1, !P1 ;  /* 0x000000010600780c */ /* 0x000fe20004fa1670 */
[-C--:B------:R-:W-:Y:S01]  /*4c40*/  FMUL R57, R57, R12.reuse ;  /* 0x0000000c39397220 */ /* 0x080fe20000400000 */
[----:B------:R-:W-:Y:S01]  /*4c50*/  F2FP.SATFINITE.E5M2.F32.PACK_AB_MERGE_C R71, RZ, R71, RZ ;  /* 0x00000047ff47723e */ /* 0x000fe200048060ff */
[----:B------:R1:W-:Y:S01]  /*4c60*/  @!P3 STG.E.U8 desc[UR20][R16.64+0x19], R21 ;  /* 0x000019151000b986 */ /* 0x0003e2000c101114 */
[----:B------:R-:W-:Y:S01]  /*4c70*/  F2FP.SATFINITE.E5M2.F32.PACK_AB_MERGE_C R69, RZ, R69, RZ ;  /* 0x00000045ff45723e */ /* 0x000fe200048060ff */
[----:B------:R-:W-:Y:S01]  /*4c80*/  FMUL R56, R56, R12 ;  /* 0x0000000c38387220 */ /* 0x000fe20000400000 */
[----:B------:R-:W-:Y:S01]  /*4c90*/  F2FP.SATFINITE.E5M2.F32.PACK_AB_MERGE_C R25, RZ, R68, RZ ;  /* 0x00000044ff19723e */ /* 0x000fe200048060ff */
[----:B------:R-:W-:Y:S01]  /*4ca0*/  @!P2 STG.E.U8 desc[UR20][R16.64+0x18], R71 ;  /* 0x000018471000a986 */ /* 0x000fe2000c101114 */
[----:B------:R-:W-:Y:S01]  /*4cb0*/  ISETP.LT.OR P3, PT, R6, 0x9, !P1 ;  /* 0x000000090600780c */ /* 0x000fe20004f61670 */
[-C--:B------:R-:W-:Y:S01]  /*4cc0*/  FMUL R23, R23, R12.reuse ;  /* 0x0000000c17177220 */ /* 0x080fe20000400000 */
[----:B------:R-:W-:Y:S01]  /*4cd0*/  ISETP.GE.AND P2, PT, R24, 0x29, PT ;  /* 0x000000291800780c */ /* 0x000fe20003f46270 */
[----:B------:R-:W-:Y:S01]  /*4ce0*/  @!P6 STG.E.U8 desc[UR20][R14.64+0x20], R69 ;  /* 0x000020450e00e986 */ /* 0x000fe2000c101114 */
[----:B------:R-:W-:Y:S01]  /*4cf0*/  ISETP.LT.OR P0, PT, R6, 0x9, !P0 ;  /* 0x000000090600780c */ /* 0x000fe20004701670 */
[----:B------:R-:W-:Y:S01]  /*4d00*/  FMUL R22, R22, R12 ;  /* 0x0000000c16167220 */ /* 0x000fe20000400000 */
[----:B------:R-:W-:Y:S01]  /*4d10*/  ISETP.GE.AND P1, PT, R24, 0x2a, PT ;  /* 0x0000002a1800780c */ /* 0x000fe20003f26270 */
[----:B------:R-:W-:Y:S01]  /*4d20*/  @!P5 STG.E.U8 desc[UR20][R14.64+0x21], R25 ;  /* 0x000021190e00d986 */ /* 0x000fe2000c101114 */
[----:B------:R-:W-:-:S02]  /*4d30*/  ISETP.LT.OR P6, PT, R6, 0x1, !P2 ;  /* 0x000000010600780c */ /* 0x000fc400057c1670 */
[C---:B------:R-:W-:Y:S02]  /*4d40*/  ISETP.LT.OR P5, PT, R6.reuse, 0x1, !P1 ;  /* 0x000000010600780c */ /* 0x040fe40004fa1670 */
[----:B------:R-:W-:Y:S02]  /*4d50*/  F2FP.SATFINITE.E5M2.F32.PACK_AB_MERGE_C R67, RZ, R67, RZ ;  /* 0x00000043ff43723e */ /* 0x000fe400048060ff */
[----:B0-----:R-:W-:Y:S02]  /*4d60*/  F2FP.SATFINITE.E5M2.F32.PACK_AB_MERGE_C R5, RZ, R66, RZ ;  /* 0x00000042ff05723e */ /* 0x001fe400048060ff */
[----:B------:R-:W-:Y:S01]  /*4d70*/  F2FP.SATFINITE.E5M2.F32.PACK_AB_MERGE_C R65, RZ, R65, RZ ;  /* 0x00000041ff41723e */ /* 0x000fe200048060ff */
[----:B------:R-:W-:Y:S01]  /*4d80*/  @!P0 STG.E.U8 desc[UR20][R16.64+0x20], R67 ;  /* 0x0000204310008986 */ /* 0x000fe2000c101114 */
[----:B-1----:R-:W-:Y:S02]  /*4d90*/  F2FP.SATFINITE.E5M2.F32.PACK_AB_MERGE_C R21, RZ, R64, RZ ;  /* 0x00000040ff15723e */ /* 0x002fe400048060ff */
[C---:B------:R-:W-:Y:S01]  /*4da0*/  ISETP.LT.OR P1, PT, R6.reuse, 0x9, !P1 ;  /* 0x000000090600780c */ /* 0x040fe20004f21670 */
[----:B------:R0:W-:Y:S01]  /*4db0*/  @!P3 STG.E.U8 desc[UR20][R16.64+0x21], R5 ;  /* 0x000021051000b986 */ /* 0x0001e2000c101114 */
[----:B------:R-:W-:-:S02]  /*4dc0*/  ISETP.LT.OR P2, PT, R6, 0x9, !P2 ;  /* 0x000000090600780c */ /* 0x000fc40005741670 */
[C---:B------:R-:W-:Y:S01]  /*4dd0*/  ISETP.GE.AND P3, PT, R24.reuse, 0x31, PT ;  /* 0x000000311800780c */ /* 0x040fe20003f66270 */
[----:B------:R-:W-:Y:S01]  /*4de0*/  @!P6 STG.E.U8 desc[UR20][R14.64+0x28], R65 ;  /* 0x000028410e00e986 */ /* 0x000fe2000c101114 */
[----:B------:R-:W-:Y:S02]  /*4df0*/  ISETP.GE.AND P0, PT, R24, 0x32, PT ;  /* 0x000000321800780c */ /* 0x000fe40003f06270 */
[----:B------:R-:W-:Y:S01]  /*4e00*/  F2FP.SATFINITE.E5M2.F32.PACK_AB_MERGE_C R63, RZ, R63, RZ ;  /* 0x0000003fff3f723e */ /* 0x000fe200048060ff */
[----:B------:R1:W-:Y:S01]  /*4e10*/  @!P5 STG.E.U8 desc[UR20][R14.64+0x29], R21 ;  /* 0x000029150e00d986 */ /* 0x0003e2000c101114 */
[C---:B------:R-:W-:Y:S02]  /*4e20*/  ISETP.LT.OR P5, PT, R6.reuse, 0x1, !P3 ;  /* 0x000000010600780c */ /* 0x040fe40005fa1670 */
[----:B------:R-:W-:Y:S02]  /*4e30*/  ISETP.LT.OR P6, PT, R6, 0x1, !P0 ;  /* 0x000000010600780c */ /* 0x000fe400047c1670 */
[----:B0-----:R-:W-:Y:S01]  /*4e40*/  F2FP.SATFINITE.E5M2.F32.PACK_AB_MERGE_C R5, RZ, R62, RZ ;  /* 0x0000003eff05723e */ /* 0x001fe200048060ff */
[----:B------:R-:W-:Y:S01]  /*4e50*/  @!P2 STG.E.U8 desc[UR20][R16.64+0x28], R63 ;  /* 0x0000283f1000a986 */ /* 0x000fe2000c101114 */
[----:B------:R-:W-:-:S02]  /*4e60*/  F2FP.SATFINITE.E5M2.F32.PACK_AB_MERGE_C R61, RZ, R61, RZ ;  /* 0x0000003dff3d723e */ /* 0x000fc400048060ff */
[----:B------:R-:W-:Y:S01]  /*4e70*/  ISETP.GE.AND P2, PT, R24, 0x3a, PT ;  /* 0x0000003a1800780c */ /* 0x000fe20003f46270 */
[----:B------:R0:W-:Y:S01]  /*4e80*/  @!P1 STG.E.U8 desc[UR20][R16.64+0x29], R5 ;  /* 0x0000290510009986 */ /* 0x0001e2000c101114 */
[----:B------:R-:W-:Y:S02]  /*4e90*/  ISETP.LT.OR P1, PT, R6, 0x9, !P3 ;  /* 0x000000090600780c */ /* 0x000fe40005f21670 */
[----:B-1----:R-:W-:Y:S01]  /*4ea0*/  F2FP.SATFINITE.E5M2.F32.PACK_AB_MERGE_C R21, RZ, R60, RZ ;  /* 0x0000003cff15723e */ /* 0x002fe200048060ff */
[----:B------:R-:W-:Y:S01]  /*4eb0*/  @!P5 STG.E.U8 desc[UR20][R14.64+0x30], R61 ;  /* 0x0000303d0e00d986 */ /* 0x000fe2000c101114 */
[----:B------:R-:W-:Y:S02]  /*4ec0*/  ISETP.GE.AND P3, PT, R24, 0x39, PT ;  /* 0x000000391800780c */ /* 0x000fe40003f66270 */
[C---:B------:R-:W-:Y:S01]  /*4ed0*/  ISETP.LT.OR P0, PT, R6.reuse, 0x9, !P0 ;  /* 0x000000090600780c */ /* 0x040fe20004701670 */
[----:B------:R1:W-:Y:S01]  /*4ee0*/  @!P6 STG.E.U8 desc[UR20][R14.64+0x31], R21 ;  /* 0x000031150e00e986 */ /* 0x0003e2000c101114 */
[----:B------:R-:W-:-:S02]  /*4ef0*/  ISETP.LT.OR P5, PT, R6, 0x1, !P3 ;  /* 0x000000010600780c */ /* 0x000fc40005fa1670 */
[C---:B------:R-:W-:Y:S02]  /*4f00*/  ISETP.LT.OR P6, PT, R6.reuse, 0x1, !P2 ;  /* 0x000000010600780c */ /* 0x040fe400057c1670 */
[C---:B------:R-:W-:Y:S02]  /*4f10*/  ISETP.LT.OR P3, PT, R6.reuse, 0x9, !P3 ;  /* 0x000000090600780c */ /* 0x040fe40005f61670 */
[----:B------:R-:W-:Y:S02]  /*4f20*/  ISETP.LT.OR P2, PT, R6, 0x9, !P2 ;  /* 0x000000090600780c */ /* 0x000fe40005741670 */
[----:B------:R-:W-:Y:S02]  /*4f30*/  F2FP.SATFINITE.E5M2.F32.PACK_AB_MERGE_C R59, RZ, R59, RZ ;  /* 0x0000003bff3b723e */ /* 0x000fe400048060ff */
[----:B0-----:R-:W-:Y:S02]  /*4f40*/  F2FP.SATFINITE.E5M2.F32.PACK_AB_MERGE_C R5, RZ, R58, RZ ;  /* 0x0000003aff05723e */ /* 0x001fe400048060ff */
[----:B------:R-:W-:Y:S01]  /*4f50*/  F2FP.SATFINITE.E5M2.F32.PACK_AB_MERGE_C R57, RZ, R57, RZ ;  /* 0x00000039ff39723e */ /* 0x000fe200048060ff */
[----:B------:R0:W-:Y:S01]  /*4f60*/  @!P1 STG.E.U8 desc[UR20][R16.64+0x30], R59 ;  /* 0x0000303b10009986 */ /* 0x0001e2000c101114 */
[----:B-1----:R-:W-:-:S02]  /*4f70*/  F2FP.SATFINITE.E5M2.F32.PACK_AB_MERGE_C R21, RZ, R56, RZ ;  /* 0x00000038ff15723e */ /* 0x002fc400048060ff */
[----:B------:R-:W-:Y:S01]  /*4f80*/  F2FP.SATFINITE.E5M2.F32.PACK_AB_MERGE_C R23, RZ, R23, RZ ;  /* 0x00000017ff17723e */ /* 0x000fe200048060ff */
[----:B------:R0:W-:Y:S01]  /*4f90*/  @!P0 STG.E.U8 desc[UR20][R16.64+0x31], R5 ;  /* 0x0000310510008986 */ /* 0x0001e2000c101114 */
[----:B------:R-:W-:-:S03]  /*4fa0*/  F2FP.SATFINITE.E5M2.F32.PACK_AB_MERGE_C R25, RZ, R22, RZ ;  /* 0x00000016ff19723e */ /* 0x000fc600048060ff */
[----:B------:R0:W-:Y:S04]  /*4fb0*/  @!P5 STG.E.U8 desc[UR20][R14.64+0x38], R57 ;  /* 0x000038390e00d986 */ /* 0x0001e8000c101114 */
[----:B------:R0:W-:Y:S04]  /*4fc0*/  @!P6 STG.E.U8 desc[UR20][R14.64+0x39], R21 ;  /* 0x000039150e00e986 */ /* 0x0001e8000c101114 */
[----:B------:R0:W-:Y:S04]  /*4fd0*/  @!P3 STG.E.U8 desc[UR20][R16.64+0x38], R23 ;  /* 0x000038171000b986 */ /* 0x0001e8000c101114 */
[----:B------:R0:W-:Y:S02]  /*4fe0*/  @!P2 STG.E.U8 desc[UR20][R16.64+0x39], R25 ;  /* 0x000039191000a986 */ /* 0x0001e4000c101114 */
.L_x_101:
[----:B------:R-:W-:Y:S05]  /*4ff0*/  BSYNC B0 ;  /* 0x0000000000007941 */ /* 0x000fea0003800000 */
.L_x_35:
[C---:B------:R-:W-:Y:S01]  /*5000*/  LEA R2, P0, R8.reuse, R2, 0x1 ;  /* 0x0000000208027211 */ /* 0x040fe200078008ff */
[----:B------:R-:W-:Y:S01]  /*5010*/  ULDC.64 UR6, c[0x0][0x650] ;  /* 0x0001940000067ab9 */ /* 0x000fe20000000a00 */
[----:B-----5:R-:W-:Y:S01]  /*5020*/  IMAD.U32 R4, RZ, RZ, UR12 ;  /* 0x0000000cff047e24 */ /* 0x020fe2000f8e00ff */
[----:B0-----:R-:W-:Y:S01]  /*5030*/  PRMT R14, RZ, 0x7610, R14 ;  /* 0x00007610ff0e7816 */ /* 0x001fe2000000000e */
[----:B------:R-:W-:Y:S01]  /*5040*/  IMAD.MOV.U32 R6, RZ, RZ, -0x1 ;  /* 0xffffffffff067424 */ /* 0x000fe200078e00ff */
[----:B------:R-:W-:Y:S01]  /*5050*/  LEA.HI.X R3, R8, R3, R0, 0x1, P0 ;  /* 0x0000000308037211 */ /* 0x000fe200000f0c00 */
[----:B------:R0:W-:Y:S01]  /*5060*/  SYNCS.ARRIVE.TRANS64.A1T0 RZ, [R4+UR23], RZ ;  /* 0x000000ff04ff79a7 */ /* 0x0001e20008100017 */
[----:B------:R-:W-:Y:S01]  /*5070*/  ISETP.GE.U32.AND P0, PT, R2, UR6, PT ;  /* 0x0000000602007c0c */ /* 0x000fe2000bf06070 */
[----:B------:R-:W-:-:S03]  /*5080*/  IMAD.MOV.U32 R5, RZ, RZ, -0x1 ;  /* 0xffffffffff057424 */ /* 0x000fc600078e00ff */
[----:B------:R-:W-:Y:S01]  /*5090*/  ISETP.GE.U32.AND.EX P0, PT, R3, UR7, PT, P0 ;  /* 0x0000000703007c0c */ /* 0x000fe2000bf06100 */
[----:B0-----:R-:W-:-:S12]  /*50a0*/  IMAD.MOV.U32 R4, RZ, RZ, -0x1 ;  /* 0xffffffffff047424 */ /* 0x001fd800078e00ff */
[----:B------:R-:W-:Y:S05]  /*50b0*/  @P0 BRA `(.L_x_102) ;  /* 0x0000000400600947 */ /* 0x000fea0003800000 */
[----:B------:R-:W0:Y:S01]  /*50c0*/  S2R R26, SR_CTAID.X ;  /* 0x00000000001a7919 */ /* 0x000e220000002500 */
[----:B--234-:R-:W2:Y:S01]  /*50d0*/  LDC.64 R20, c[0x0][0x628] ;  /* 0x00018a00ff147b82 */ /* 0x01cea20000000a00 */
[----:B------:R-:W-:Y:S01]  /*50e0*/  ULDC UR6, c[0x0][0x150] ;  /* 0x0000540000067ab9 */ /* 0x000fe20000000800 */
[----:B-1----:R-:W-:Y:S01]  /*50f0*/  IMAD.MOV.U32 R16, RZ, RZ, R2 ;  /* 0x000000ffff107224 */ /* 0x002fe200078e0002 */
[----:B------:R-:W1:Y:S01]  /*5100*/  S2R R28, SR_CTAID.Y ;  /* 0x00000000001c7919 */ /* 0x000e620000002600 */
[----:B------:R-:W-:-:S04]  /*5110*/  IMAD.MOV.U32 R17, RZ, RZ, R3 ;  /* 0x000000ffff117224 */ /* 0x000fc800078e0003 */
[----:B------:R-:W3:Y:S08]  /*5120*/  LDC R29, c[0x0][0x144] ;  /* 0x00005100ff1d7b82 */ /* 0x000ef00000000800 */
[----:B------:R-:W4:Y:S08]  /*5130*/  LDC R6, c[0x0][0x630] ;  /* 0x00018c00ff067b82 */ /* 0x000f300000000800 */
[----:B------:R-:W1:Y:S01]  /*5140*/  LDC.64 R24, c[0x0][0x620] ;  /* 0x00018800ff187b82 */ /* 0x000e620000000a00 */
[----:B--2---:R-:W-:-:S04]  /*5150*/  ISETP.NE.U32.AND P0, PT, R20, RZ, PT ;  /* 0x000000ff1400720c */ /* 0x004fc80003f05070 */
[----:B------:R-:W-:Y:S02]  /*5160*/  ISETP.NE.AND.EX P0, PT, R21, RZ, PT, P0 ;  /* 0x000000ff1500720c */ /* 0x000fe40003f05300 */
[----:B0-----:R-:W-:-:S05]  /*5170*/  I2FP.F32.U32 R4, R26 ;  /* 0x0000001a00047245 */ /* 0x001fca0000201000 */
[----:B------:R-:W-:-:S04]  /*5180*/  FMUL R4, R4, UR6 ;  /* 0x0000000604047c20 */ /* 0x000fc80008400000 */
[----:B------:R0:W2:Y:S02]  /*5190*/  F2I.U32.TRUNC.NTZ R27, R4 ;  /* 0x00000004001b7305 */ /* 0x0000a4000020f000 */
[----:B---34-:R-:W-:Y:S05]  /*51a0*/  @!P0 BRA `(.L_x_103) ;  /* 0x0000000000288947 */ /* 0x018fea0003800000 */
[----:B------:R-:W3:Y:S02]  /*51b0*/  LDC R5, c[0x0][0x634] ;  /* 0x00018d00ff057b82 */ /* 0x000ee40000000800 */
[----:B---3--:R-:W-:-:S05]  /*51c0*/  IADD3 R17, P0, R2, R5, RZ ;  /* 0x0000000502117210 */ /* 0x008fca0007f1e0ff */
[----:B------:R-:W-:-:S04]  /*51d0*/  IMAD.X R23, RZ, RZ, R3, P0 ;  /* 0x000000ffff177224 */ /* 0x000fc800000e0603 */
[----:B0-----:R-:W-:-:S04]  /*51e0*/  IMAD.WIDE.U32 R4, R23, R20, RZ ;  /* 0x0000001417047225 */ /* 0x001fc800078e00ff */
[----:B------:R-:W-:-:S04]  /*51f0*/  IMAD.WIDE.U32 R14, P0, R17, R21, R4 ;  /* 0x00000015110e7225 */ /* 0x000fc80007800004 */
[----:B------:R-:W-:-:S04]  /*5200*/  IMAD.WIDE.U32 R4, R17, R20, RZ ;  /* 0x0000001411047225 */ /* 0x000fc800078e00ff */
[----:B------:R-:W-:Y:S01]  /*5210*/  IMAD.X R17, RZ, RZ, RZ, P0 ;  /* 0x000000ffff117224 */ /* 0x000fe200000e06ff */
[----:B------:R-:W-:Y:S01]  /*5220*/  IADD3 RZ, P0, R5, R14, RZ ;  /* 0x0000000e05ff7210 */ /* 0x000fe20007f1e0ff */
[----:B------:R-:W-:-:S04]  /*5230*/  IMAD.MOV.U32 R16, RZ, RZ, R15 ;  /* 0x000000ffff107224 */ /* 0x000fc800078e000f */
[----:B------:R-:W-:-:S08]  /*5240*/  IMAD.WIDE.U32.X R16, R23, R21, R16, P0 ;  /* 0x0000001517107225 */ /* 0x000fd000000e0410 */
.L_x_103:
[-CC-:B------:R-:W-:Y:S01]  /*5250*/  SHF.R.U64 R22, R16, R6.reuse, R17.reuse ;  /* 0x0000000610167219 */ /* 0x180fe20000001211 */
[----:B------:R-:W3:Y:S01]  /*5260*/  LDC.64 R32, c[0x0][0x640] ;  /* 0x00019000ff207b82 */ /* 0x000ee20000000a00 */
[----:B0-----:R-:W-:Y:S01]  /*5270*/  SHF.R.U32.HI R4, RZ, R6, R17 ;  /* 0x00000006ff047219 */ /* 0x001fe20000011611 */
[----:B--2---:R-:W-:Y:S01]  /*5280*/  IMAD.MOV R27, RZ, RZ, -R27 ;  /* 0x000000ffff1b7224 */ /* 0x004fe200078e0a1b */
[----:B------:R-:W-:Y:S01]  /*5290*/  IADD3 R15, P0, RZ, -R22, RZ ;  /* 0x80000016ff0f7210 */ /* 0x000fe20007f1e0ff */
[----:B------:R-:W-:Y:S01]  /*52a0*/  ULDC UR6, c[0x0][0x154] ;  /* 0x0000550000067ab9 */ /* 0x000fe20000000800 */
[----:B------:R-:W-:Y:S02]  /*52b0*/  IMAD.MOV.U32 R17, RZ, RZ, 0x1 ;  /* 0x00000001ff117424 */ /* 0x000fe400078e00ff */
[----:B------:R-:W-:Y:S01]  /*52c0*/  IMAD R27, R29, R27, R26 ;  /* 0x0000001b1d1b7224 */ /* 0x000fe200078e021a */
[----:B------:R-:W0:Y:S01]  /*52d0*/  LDC R14, c[0x0][0x618] ;  /* 0x00018600ff0e7b82 */ /* 0x000e220000000800 */
[----:B------:R-:W-:-:S04]  /*52e0*/  IMAD.X R5, RZ, RZ, ~R4, P0 ;  /* 0x000000ffff057224 */ /* 0x000fc800000e0e04 */
[-C--:B-1----:R-:W-:Y:S02]  /*52f0*/  IMAD R6, R5, R24.reuse, RZ ;  /* 0x0000001805067224 */ /* 0x082fe400078e02ff */
[C---:B------:R-:W-:Y:S01]  /*5300*/  IMAD.WIDE.U32 R4, R15.reuse, R24, R2 ;  /* 0x000000180f047225 */ /* 0x040fe200078e0002 */
[----:B------:R-:W1:Y:S03]  /*5310*/  LDC R16, c[0x0][0x608] ;  /* 0x00018200ff107b82 */ /* 0x000e660000000800 */
[----:B------:R-:W-:Y:S01]  /*5320*/  IMAD R15, R15, R25, R6 ;  /* 0x000000190f0f7224 */ /* 0x000fe200078e0206 */
[----:B------:R-:W-:-:S03]  /*5330*/  I2FP.F32.U32 R6, R28 ;  /* 0x0000001c00067245 */ /* 0x000fc60000201000 */
[----:B------:R-:W-:Y:S01]  /*5340*/  IMAD.IADD R5, R5, 0x1, R15 ;  /* 0x0000000105057824 */ /* 0x000fe200078e020f */
[----:B------:R-:W2:Y:S01]  /*5350*/  LDC R30, c[0x0][0x658] ;  /* 0x00019600ff1e7b82 */ /* 0x000ea20000000800 */
[----:B---3--:R-:W-:Y:S01]  /*5360*/  ISETP.NE.U32.AND P0, PT, R32, RZ, PT ;  /* 0x000000ff2000720c */ /* 0x008fe20003f05070 */
[----:B------:R-:W-:-:S03]  /*5370*/  IMAD.MOV.U32 R15, RZ, RZ, -0x1 ;  /* 0xffffffffff0f7424 */ /* 0x000fc600078e00ff */
[----:B------:R-:W-:-:S03]  /*5380*/  ISETP.NE.AND.EX P0, PT, R33, RZ, PT, P0 ;  /* 0x000000ff2100720c */ /* 0x000fc60003f05300 */
[----:B------:R-:W3:Y:S01]  /*5390*/  LDC R25, c[0x0][0x148] ;  /* 0x00005200ff197b82 */ /* 0x000ee20000000800 */
[-CC-:B0-----:R-:W-:Y:S02]  /*53a0*/  SHF.R.U64 R20, R4, R14.reuse, R5.reuse ;  /* 0x0000000e04147219 */ /* 0x181fe40000001205 */
[----:B------:R-:W-:Y:S01]  /*53b0*/  SHF.R.U32.HI R5, RZ, R14, R5 ;  /* 0x0000000eff057219 */ /* 0x000fe20000011605 */
[----:B------:R-:W-:-:S04]  /*53c0*/  FMUL R14, R6, UR6 ;  /* 0x00000006060e7c20 */ /* 0x000fc80008400000 */
[----:B------:R-:W0:Y:S01]  /*53d0*/  LDC R26, c[0x0][0x600] ;  /* 0x00018000ff1a7b82 */ /* 0x000e220000000800 */
[----:B------:R4:W0:Y:S01]  /*53e0*/  F2I.U32.TRUNC.NTZ R23, R14 ;  /* 0x0000000e00177305 */ /* 0x000822000020f000 */
[-CC-:B-1----:R-:W-:Y:S02]  /*53f0*/  SHF.R.U64 R6, R20, R16.reuse, R5.reuse ;  /* 0x0000001014067219 */ /* 0x182fe40000001205 */
[----:B------:R-:W-:-:S04]  /*5400*/  SHF.R.U32.HI R5, RZ, R16, R5 ;  /* 0x00000010ff057219 */ /* 0x000fc80000011605 */
[----:B------:R-:W1:Y:S01]  /*5410*/  LDC R31, c[0x0][0x648] ;  /* 0x00019200ff1f7b82 */ /* 0x000e620000000800 */
[-CC-:B--2---:R-:W-:Y:S02]  /*5420*/  SHF.R.U64 R24, R6, R30.reuse, R5.reuse ;  /* 0x0000001e06187219 */ /* 0x184fe40000001205 */
[-C--:B------:R-:W-:Y:S02]  /*5430*/  SHF.L.U32 R15, R15, R30.reuse, RZ ;  /* 0x0000001e0f0f7219 */ /* 0x080fe400000006ff */
[-C--:B------:R-:W-:Y:S01]  /*5440*/  SHF.R.U32.HI R5, RZ, R30.reuse, R5 ;  /* 0x0000001eff057219 */ /* 0x080fe20000011605 */
[----:B------:R-:W-:Y:S01]  /*5450*/  IMAD.MOV.U32 R4, RZ, RZ, R24 ;  /* 0x000000ffff047224 */ /* 0x000fe200078e0018 */
[----:B------:R-:W-:Y:S01]  /*5460*/  SHF.L.U32 R30, R17, R30, RZ ;  /* 0x0000001e111e7219 */ /* 0x000fe200000006ff */
[----:B------:R-:W2:Y:S01]  /*5470*/  LDC R34, c[0x0][0x638] ;  /* 0x00018e00ff227b82 */ /* 0x000ea20000000800 */
[----:B------:R-:W-:-:S07]  /*5480*/  LOP3.LUT R29, RZ, R15, RZ, 0x33, !PT ;  /* 0x0000000fff1d7212 */ /* 0x000fce00078e33ff */
[----:B------:R-:W0:Y:S01]  /*5490*/  LDC R35, c[0x0][0x610] ;  /* 0x00018400ff237b82 */ /* 0x000e220000000800 */
        /* <DEDUP_REMOVED lines=11> */
.L_x_104:
[----:B-1----:R-:W-:Y:S01]  /*5550*/  SHF.R.U64 R4, R4, R31, R5 ;  /* 0x0000001f04047219 */ /* 0x002fe20000001205 */
[----:B0-----:R-:W-:Y:S01]  /*5560*/  VIADD R17, R26, 0xffffffff ;  /* 0xffffffff1a117836 */ /* 0x001fe20000000000 */
[----:B------:R-:W-:Y:S01]  /*5570*/  LOP3.LUT R15, R6, R29, RZ, 0xc0, !PT ;  /* 0x0000001d060f7212 */ /* 0x000fe200078ec0ff */
[----:B------:R-:W-:Y:S02]  /*5580*/  IMAD.MOV R23, RZ, RZ, -R23 ;  /* 0x000000ffff177224 */ /* 0x000fe400078e0a17 */
[----:B------:R-:W-:Y:S02]  /*5590*/  IMAD.MOV R5, RZ, RZ, -R4 ;  /* 0x000000ffff057224 */ /* 0x000fe400078e0a04 */
[----:B------:R-:W-:Y:S01]  /*55a0*/  IMAD R6, R30, R4, R15 ;  /* 0x000000041e067224 */ /* 0x000fe200078e020f */
[----:B------:R-:W-:Y:S01]  /*55b0*/  LOP3.LUT R15, R20, R17, RZ, 0xc0, !PT ;  /* 0x00000011140f7212 */ /* 0x000fe200078ec0ff */
[----:B---3--:R-:W-:Y:S02]  /*55c0*/  @P4 IMAD R27, R25, R23, R28 ;  /* 0x00000017191b4224 */ /* 0x008fe400078e021c */
[----:B--2---:R-:W-:-:S02]  /*55d0*/  IMAD R4, R5, R34, R24 ;  /* 0x0000002205047224 */ /* 0x004fc400078e0218 */
[----:B------:R-:W-:Y:S02]  /*55e0*/  IMAD R6, R6, R35, R27 ;  /* 0x0000002306067224 */ /* 0x000fe400078e021b */
[----:B------:R-:W-:Y:S02]  /*55f0*/  IMAD R5, R4, R26, R15 ;  /* 0x0000001a04057224 */ /* 0x000fe400078e020f */
[----:B------:R-:W-:-:S03]  /*5600*/  IMAD.MOV.U32 R14, RZ, RZ, 0x1 ;  /* 0x00000001ff0e7424 */ /* 0x000fc600078e00ff */
[----:B------:R-:W-:Y:S02]  /*5610*/  SEL R4, R5, R6, !P4 ;  /* 0x0000000605047207 */ /* 0x000fe40006000000 */
[----:B------:R-:W-:Y:S01]  /*5620*/  SEL R6, R6, R5, !P4 ;  /* 0x0000000506067207 */ /* 0x000fe20006000000 */
[----:B------:R-:W-:-:S07]  /*5630*/  IMAD.MOV.U32 R5, RZ, RZ, R22 ;  /* 0x000000ffff057224 */ /* 0x000fce00078e0016 */
.L_x_102:
[----:B------:R-:W-:Y:S02]  /*5640*/  LOP3.LUT P0, RZ, R14, 0xff, RZ, 0xc0, !PT ;  /* 0x000000ff0eff7812 */ /* 0x000fe4000780c0ff */
[----:B------:R-:W-:-:S11]  /*5650*/  LOP3.LUT R87, R87, 0x1, RZ, 0x3c, !PT ;  /* 0x0000000157577812 */ /* 0x000fd600078e3cff */
[----:B------:R-:W-:Y:S05]  /*5660*/  @P0 BRA `(.L_x_105) ;  /* 0xffffffbc008c0947 */ /* 0x000fea000383ffff */
[----:B------:R-:W-:Y:S05]  /*5670*/  EXIT ;  /* 0x000000000000794d */ /* 0x000fea0003800000 */
.L_x_13:
[----:B------:R-:W-:-:S08]  /*5680*/  ISETP.NE.AND P0, PT, R20, RZ, PT ;  /* 0x000000ff1400720c */ /* 0x000fd00003f05270 */
[----:B-----5:R-:W0:-:S00]  /*5690*/  USETMAXREG.DEALLOC.CTAPOOL 0x28 ;  /* 0x00000028000079c8 */ /* 0x020e0000080e0500 */
[----:B------:R-:W-:Y:S05]  /*56a0*/  @P0 EXIT ;  /* 0x000000000000094d */ /* 0x000fea0003800000 */
[----:B0-----:R-:W-:Y:S01]  /*56b0*/  LOP3.LUT P0, RZ, R16, 0xff, RZ, 0xc0, !PT ;  /* 0x000000ff10ff7812 */ /* 0x001fe2000780c0ff */
[----:B------:R-:W-:Y:S02]  /*56c0*/  IMAD.MOV.U32 R12, RZ, RZ, 0x1 ;  /* 0x00000001ff0c7424 */ /* 0x000fe400078e00ff */
[----:B------:R-:W-:-:S10]  /*56d0*/  IMAD.MOV.U32 R15, RZ, RZ, RZ ;  /* 0x000000ffff0f7224 */ /* 0x000fd400078e00ff */
[----:B------:R-:W-:Y:S05]  /*56e0*/  @!P0 BRA `(.L_x_106) ;  /* 0x0000000c00008947 */ /* 0x000fea0003800000 */
[----:B------:R-:W-:Y:S01]  /*56f0*/  LOP3.LUT P0, RZ, R11, 0x1f, RZ, 0xc0, !PT ;  /* 0x0000001f0bff7812 */ /* 0x000fe2000780c0ff */
[----:B------:R-:W-:Y:S01]  /*5700*/  ULDC UR5, c[0x0][0x658] ;  /* 0x0001960000057ab9 */ /* 0x000fe20000000800 */
[----:B------:R-:W-:Y:S01]  /*5710*/  UMOV UR6, 0xffffffff ;  /* 0xffffffff00067882 */ /* 0x000fe20000000000 */
[----:B------:R-:W-:Y:S01]  /*5720*/  BSSY B0, `(.L_x_106) ;  /* 0x00000bc000007945 */ /* 0x000fe20003800000 */
[----:B------:R-:W-:Y:S01]  /*5730*/  USHF.L.U32 UR6, UR6, UR5, URZ ;  /* 0x0000000506067299 */ /* 0x000fe2000800063f */
[C---:B------:R-:W-:Y:S01]  /*5740*/  ISETP.NE.AND P2, PT, R10.reuse, RZ, PT ;  /* 0x000000ff0a00720c */ /* 0x040fe20003f45270 */
[----:B------:R-:W-:Y:S01]  /*5750*/  IMAD.MOV.U32 R14, RZ, RZ, 0x1 ;  /* 0x00000001ff0e7424 */ /* 0x000fe200078e00ff */
[----:B------:R-:W-:Y:S01]  /*5760*/  ISETP.NE.OR P0, PT, R10, RZ, !P0 ;  /* 0x000000ff0a00720c */ /* 0x000fe20004705670 */
[----:B------:R-:W-:Y:S01]  /*5770*/  IMAD.MOV.U32 R12, RZ, RZ, 0x1 ;  /* 0x00000001ff0c7424 */ /* 0x000fe200078e00ff */
[----:B------:R-:W-:Y:S01]  /*5780*/  LOP3.LUT R13, R7, 0x2, RZ, 0xfc, !PT ;  /* 0x00000002070d7812 */ /* 0x000fe200078efcff */
[----:B------:R-:W-:Y:S01]  /*5790*/  IMAD.MOV.U32 R15, RZ, RZ, RZ ;  /* 0x000000ffff0f7224 */ /* 0x000fe200078e00ff */
[----:B------:R-:W-:Y:S01]  /*57a0*/  ULDC UR4, c[0x0][0x600] ;  /* 0x0001800000047ab9 */ /* 0x000fe20000000800 */
[----:B------:R-:W-:Y:S01]  /*57b0*/  UMOV UR7, 0x1 ;  /* 0x0000000100077882 */ /* 0x000fe20000000000 */
[----:B------:R-:W-:-:S02]  /*57c0*/  UIADD3 UR22, UR13, 0x1, URZ ;  /* 0x000000010d167890 */ /* 0x000fc4000fffe03f */
[----:B------:R-:W-:Y:S02]  /*57d0*/  UIADD3 UR16, UR4, -0x1, URZ ;  /* 0xffffffff04107890 */ /* 0x000fe4000fffe03f */
[----:B------:R-:W-:Y:S02]  /*57e0*/  USHF.L.U32 UR18, UR7, UR5, URZ ;  /* 0x0000000507127299 */ /* 0x000fe4000800063f */
[----:B------:R-:W-:Y:S01]  /*57f0*/  ULOP3.LUT UR17, URZ, UR6, URZ, 0x33, !UPT ;  /* 0x000000063f117292 */ /* 0x000fe2000f8e333f */
[----:B------:R-:W-:-:S11]  /*5800*/  ULDC.64 UR20, c[0x0][0x198] ;  /* 0x0000660000147ab9 */ /* 0x000fd60000000a00 */
.L_x_118:
[----:B------:R-:W-:-:S03]  /*5810*/  UMOV UR4, 0xffffffff ;  /* 0xffffffff00047882 */ /* 0x000fc60000000000 */
[----:B------:R-:W-:Y:S05]  /*5820*/  BRA.DIV UR4, `(.L_x_107) ;  /* 0x0000001204187947 */ /* 0x000fea000b800000 */
[----:B------:R-:W-:-:S13]  /*5830*/  ELECT P1, URZ, PT ;  /* 0x00000000003f782f */ /* 0x000fda0003820000 */
.L_x_133:
[----:B------:R-:W0:Y:S01]  /*5840*/  LDC R10, c[0x0][0x28c] ;  /* 0x0000a300ff0a7b82 */ /* 0x000e220000000800 */
[----:B------:R-:W-:Y:S01]  /*5850*/  BSSY B1, `(.L_x_108) ;  /* 0x0000035000017945 */ /* 0x000fe20003800000 */
[----:B0-----:R-:W-:-:S13]  /*5860*/  ISETP.LT.OR P1, PT, R10, 0x1, !P1 ;  /* 0x000000010a00780c */ /* 0x001fda0004f21670 */
[----:B------:R-:W-:Y:S05]  /*5870*/  @P1 BRA `(.L_x_109) ;  /* 0x0000000000c81947 */ /* 0x000fea0003800000 */
[----:B------:R-:W-:Y:S02]  /*5880*/  IMAD.SHL.U32 R16, R4, 0x40, RZ ;  /* 0x0000004004107824 */ /* 0x000fe400078e00ff */
[----:B------:R-:W-:Y:S02]  /*5890*/  IMAD.SHL.U32 R17, R6, 0x40, RZ ;  /* 0x0000004006117824 */ /* 0x000fe400078e00ff */
[----:B------:R-:W-:Y:S02]  /*58a0*/  IMAD.MOV.U32 R18, RZ, RZ, RZ ;  /* 0x000000ffff127224 */ /* 0x000fe400078e00ff */
[----:B------:R-:W-:Y:S02]  /*58b0*/  IMAD.U32 R20, RZ, RZ, UR22 ;  /* 0x00000016ff147e24 */ /* 0x000fe4000f8e00ff */
[----:B------:R-:W-:Y:S02]  /*58c0*/  IMAD.MOV.U32 R4, RZ, RZ, R12 ;  /* 0x000000ffff047224 */ /* 0x000fe400078e000c */
[----:B------:R-:W-:-:S07]  /*58d0*/  IMAD.MOV.U32 R6, RZ, RZ, R15 ;  /* 0x000000ffff067224 */ /* 0x000fce00078e000f */
.L_x_113:
[----:B------:R-:W0:Y:S01]  /*58e0*/  S2R R11, SR_CgaCtaId ;  /* 0x00000000000b7919 */ /* 0x000e220000008800 */
[----:B------:R-:W-:-:S04]  /*58f0*/  MOV R10, 0x400 ;  /* 0x00000400000a7802 */ /* 0x000fc80000000f00 */
[----:B0-----:R-:W-:Y:S02]  /*5900*/  LEA R21, R11, R10, 0x18 ;  /* 0x0000000a0b157211 */ /* 0x001fe400078ec0ff */
[----:B------:R-:W-:Y:S01]  /*5910*/  SHF.L.U32 R10, R4, 0x1f, RZ ;  /* 0x0000001f040a7819 */ /* 0x000fe200000006ff */
[----:B------:R-:W0:Y:S02]  /*5920*/  @!P2 LDC R11, c[0x0][0x500] ;  /* 0x00014000ff0bab82 */ /* 0x000e240000000800 */
[----:B------:R-:W-:-:S04]  /*5930*/  IMAD R19, R6, 0x8, R21 ;  /* 0x0000000806137824 */ /* 0x000fc800078e0215 */
[----:B------:R-:W1:Y:S02]  /*5940*/  SYNCS.PHASECHK.TRANS64.TRYWAIT P1, [R19+URZ+0x30], R10 ;  /* 0x0000300a130075a7 */ /* 0x000e64000802017f */
[----:B-1----:R-:W-:Y:S05]  /*5950*/  @!P1 BRA `(.L_x_110) ;  /* 0x0000000c00ec9947 */ /* 0x002fea0003800000 */
.L_x_134:
[----:B-1----:R-:W-:Y:S01]  /*5960*/  PRMT R10, R13, 0x9910, RZ ;  /* 0x000099100d0a7816 */ /* 0x002fe200000000ff */
[----:B0-----:R0:W-:Y:S03]  /*5970*/  @!P2 SYNCS.ARRIVE.TRANS64 RZ, [R19+URZ], R11 ;  /* 0x0000000b13ffa9a7 */ /* 0x0011e6000800003f */
[----:B------:R-:W-:-:S13]  /*5980*/  ISETP.NE.AND P1, PT, R10, 0x2, PT ;  /* 0x000000020a00780c */ /* 0x000fda0003f25270 */
[----:B0-----:R-:W-:Y:S05]  /*5990*/  @P1 BRA `(.L_x_111) ;  /* 0x0000000000041947 */ /* 0x001fea0003800000 */
[----:B------:R-:W-:Y:S01]  /*59a0*/  BPT.TRAP 0x1 ;  /* 0x000000040000795c */ /* 0x000fe20000300000 */
.L_x_111:
[----:B------:R-:W-:Y:S05]  /*59b0*/  @P0 BRA `(.L_x_112) ;  /* 0x0000000000040947 */ /* 0x000fea0003800000 */
[----:B------:R-:W-:Y:S01]  /*59c0*/  BPT.TRAP 0x1 ;  /* 0x000000040000795c */ /* 0x000fe20000300000 */
.L_x_112:
[----:B------:R-:W-:Y:S01]  /*59d0*/  IMAD R21, R6, 0x2000, R21 ;  /* 0x0000200006157824 */ /* 0x000fe200078e0215 */
[----:B------:R-:W-:Y:S01]  /*59e0*/  R2UR UR9, R19 ;  /* 0x00000000130972ca */ /* 0x000fe200000e0000 */
[----:B------:R-:W-:Y:S01]  /*59f0*/  VIADD R20, R20, 0xffffffff ;  /* 0xffffffff14147836 */ /* 0x000fe20000000000 */
[----:B------:R-:W-:Y:S01]  /*5a00*/  UIADD3 UR4, UP0, UR20, 0xf0, URZ ;  /* 0x000000f014047890 */ /* 0x000fe2000ff1e03f */
[----:B------:R-:W-:Y:S01]  /*5a10*/  R2UR UR11, R17 ;  /* 0x00000000110b72ca */ /* 0x000fe200000e0000 */
[----:B------:R-:W-:Y:S01]  /*5a20*/  UIADD3 UR24, UP1, UR20, 0x1f0, URZ ;  /* 0x000001f014187890 */ /* 0x000fe2000ff3e03f */
[----:B------:R-:W-:Y:S01]  /*5a30*/  R2UR UR8, R21 ;  /* 0x00000000150872ca */ /* 0x000fe200000e0000 */
[----:B------:R-:W-:Y:S01]  /*5a40*/  UIADD3.X UR5, URZ, UR21, URZ, UP0, !UPT ;  /* 0x000000153f057290 */ /* 0x000fe200087fe43f */
[----:B------:R-:W-:Y:S01]  /*5a50*/  R2UR UR10, R18 ;  /* 0x00000000120a72ca */ /* 0x000fe200000e0000 */
[----:B------:R-:W-:Y:S01]  /*5a60*/  VIADD R6, R6, 0x1 ;  /* 0x0000000106067836 */ /* 0x000fe20000000000 */
[----:B------:R-:W-:Y:S01]  /*5a70*/  R2UR UR12, R5 ;  /* 0x00000000050c72ca */ /* 0x000fe200000e0000 */
[----:B------:R-:W-:Y:S01]  /*5a80*/  UIADD3.X UR25, URZ, UR21, URZ, UP1, !UPT ;  /* 0x000000153f197290 */ /* 0x000fe20008ffe43f */
[----:B------:R-:W-:Y:S01]  /*5a90*/  R2UR UR19, R16 ;  /* 0x00000000101372ca */ /* 0x000fe200000e0000 */
[----:B------:R-:W-:Y:S01]  /*5aa0*/  UMOV UR6, 0x0 ;  /* 0x0000000000067882 */ /* 0x000fe20000000000 */
[----:B------:R-:W-:Y:S01]  /*5ab0*/  ISETP.GT.AND P3, PT, R20, 0x1, PT ;  /* 0x000000011400780c */ /* 0x000fe20003f64270 */
[----:B------:R-:W-:Y:S01]  /*5ac0*/  UMOV UR7, 0x10000000 ;  /* 0x1000000000077882 */ /* 0x000fe20000000000 */
[----:B------:R-:W-:Y:S01]  /*5ad0*/  ISETP.NE.AND P1, PT, R6, 0x6, PT ;  /* 0x000000060600780c */ /* 0x000fe20003f25270 */
[----:B------:R-:W-:-:S02]  /*5ae0*/  VIADD R18, R18, 0x80 ;  /* 0x0000008012127836 */ /* 0x000fc40000000000 */
[----:B------:R-:W-:Y:S01]  /*5af0*/  UIADD3 UR14, UR8, 0x180, URZ ;  /* 0x00000180080e7890 */ /* 0x000fe2000fffe03f */
[----:B------:R-:W-:Y:S01]  /*5b00*/  SEL R11, RZ, 0x1, P1 ;  /* 0x00000001ff0b7807 */ /* 0x000fe20000800000 */
[----:B------:R-:W-:Y:S01]  /*5b10*/  UIADD3 UR15, UR8, 0xc180, URZ ;  /* 0x0000c180080f7890 */ /* 0x000fe2000fffe03f */
[----:B------:R-:W-:Y:S02]  /*5b20*/  SEL R6, R6, RZ, P1 ;  /* 0x000000ff06067207 */ /* 0x000fe40000800000 */
[----:B------:R-:W-:Y:S02]  /*5b30*/  LOP3.LUT R4, R4, R11, RZ, 0x3c, !PT ;  /* 0x0000000b04047212 */ /* 0x000fe400078e3cff */
[----:B------:R-:W-:Y:S02]  /*5b40*/  UMOV UR8, UR14 ;  /* 0x0000000e00087c82 */ /* 0x000fe40008000000 */
[----:B------:R0:W-:Y:S02]  /*5b50*/  UTMALDG.3D [UR8], [UR4], desc[UR6] ;  /* 0x00000608040075b4 */ /* 0x0001e40008011000 */
[----:B0-----:R-:W-:Y:S01]  /*5b60*/  UMOV UR8, UR15 ;  /* 0x0000000f00087c82 */ /* 0x001fe20008000000 */
[----:B------:R-:W-:-:S02]  /*5b70*/  UMOV UR11, UR19 ;  /* 0x00000013000b7c82 */ /* 0x000fc40008000000 */
[----:B------:R0:W-:Y:S02]  /*5b80*/  UTMALDG.3D [UR8], [UR24], desc[UR6] ;  /* 0x00000608180075b4 */ /* 0x0001e40008011000 */
[----:B0-----:R-:W-:Y:S05]  /*5b90*/  @P3 BRA `(.L_x_113) ;  /* 0xfffffffc00503947 */ /* 0x001fea000383ffff */
.L_x_109:
[----:B------:R-:W-:Y:S05]  /*5ba0*/  BSYNC B1 ;  /* 0x0000000000017941 */ /* 0x000fea0003800000 */
.L_x_108:
[----:B------:R-:W-:Y:S01]  /*5bb0*/  LOP3.LUT P5, RZ, R14, 0xff, RZ, 0xc0, !PT ;  /* 0x000000ff0eff7812 */ /* 0x000fe200078ac0ff */
[----:B------:R-:W-:Y:S01]  /*5bc0*/  VIADD R6, R15, UR13 ;  /* 0x0000000d0f067c36 */ /* 0x000fe20008000000 */
[----:B------:R-:W-:Y:S01]  /*5bd0*/  ULDC.64 UR4, c[0x0][0x650] ;  /* 0x0001940000047ab9 */ /* 0x000fe20000000a00 */
[----:B------:R-:W-:Y:S01]  /*5be0*/  IMAD.U32 R11, RZ, RZ, UR13 ;  /* 0x0000000dff0b7e24 */ /* 0x000fe2000f8e00ff */
[----:B------:R-:W-:Y:S01]  /*5bf0*/  UISETP.GE.U32.AND UP0, UPT, UR13, 0x6, UPT ;  /* 0x000000060d00788c */ /* 0x000fe2000bf06070 */
[----:B------:R-:W-:Y:S01]  /*5c00*/  BSSY B1, `(.L_x_114) ;  /* 0x000006b000017945 */ /* 0x000fe20003800000 */
[----:B------:R-:W-:Y:S02]  /*5c10*/  ISETP.GT.U32.AND P1, PT, R6, 0x5, PT ;  /* 0x000000050600780c */ /* 0x000fe40003f24070 */
[----:B------:R-:W-:Y:S02]  /*5c20*/  PRMT R14, RZ, 0x7610, R14 ;  /* 0x00007610ff0e7816 */ /* 0x000fe4000000000e */
[----:B------:R-:W-:-:S02]  /*5c30*/  ISETP.LT.U32.AND P1, PT, R11, 0x6, P1 ;  /* 0x000000060b00780c */ /* 0x000fc40000f21070 */
[----:B------:R-:W-:Y:S01]  /*5c40*/  PLOP3.LUT P3, PT, PT, PT, UP0, 0x80, 0x0 ;  /* 0x000000000000781c */ /* 0x000fe20003f6f008 */
[----:B------:R-:W0:Y:S01]  /*5c50*/  @P5 S2R R5, SR_CgaCtaId ;  /* 0x0000000000055919 */ /* 0x000e220000008800 */
[----:B------:R-:W-:-:S04]  /*5c60*/  @P5 MOV R4, 0x400 ;  /* 0x0000040000045802 */ /* 0x000fc80000000f00 */
[----:B0-----:R-:W-:Y:S01]  /*5c70*/  @P5 LEA R10, R5, R4, 0x18 ;  /* 0x00000004050a5211 */ /* 0x001fe200078ec0ff */
[----:B------:R-:W-:-:S03]  /*5c80*/  IMAD.WIDE.U32 R4, R6, -0x55555555, RZ ;  /* 0xaaaaaaab06047825 */ /* 0x000fc600078e00ff */
[----:B------:R0:W-:Y:S01]  /*5c90*/  @P5 SYNCS.ARRIVE.TRANS64.A1T0 RZ, [R10+URZ+0x98], RZ ;  /* 0x000098ff0aff59a7 */ /* 0x0001e2000810003f */
[----:B------:R-:W-:Y:S01]  /*5ca0*/  IADD3 R2, P5, R2, R8, RZ ;  /* 0x0000000802027210 */ /* 0x000fe20007fbe0ff */
[----:B------:R-:W-:Y:S01]  /*5cb0*/  IMAD.MOV.U32 R4, RZ, RZ, -0x1 ;  /* 0xffffffffff047424 */ /* 0x000fe200078e00ff */
[----:B------:R-:W-:Y:S02]  /*5cc0*/  SHF.R.U32.HI R11, RZ, 0x2, R5 ;  /* 0x00000002ff0b7819 */ /* 0x000fe40000011605 */
[----:B------:R-:W-:Y:S01]  /*5cd0*/  SEL R5, RZ, 0x1, !P1 ;  /* 0x00000001ff057807 */ /* 0x000fe20004800000 */
[----:B------:R-:W-:Y:S01]  /*5ce0*/  IMAD.X R3, R3, 0x1, R0, P5 ;  /* 0x0000000103037824 */ /* 0x000fe200028e0600 */
[----:B------:R-:W-:Y:S01]  /*5cf0*/  ISETP.GE.U32.AND P1, PT, R2, UR4, PT ;  /* 0x0000000402007c0c */ /* 0x000fe2000bf26070 */
[----:B------:R-:W-:Y:S01]  /*5d00*/  IMAD R15, R11, -0x6, R6 ;  /* 0xfffffffa0b0f7824 */ /* 0x000fe200078e0206 */
[----:B------:R-:W-:Y:S01]  /*5d10*/  LOP3.LUT R12, R12, R5, RZ, 0x3c, !PT ;  /* 0x000000050c0c7212 */ /* 0x000fe200078e3cff */
[----:B------:R-:W-:Y:S01]  /*5d20*/  IMAD.MOV.U32 R6, RZ, RZ, -0x1 ;  /* 0xffffffffff067424 */ /* 0x000fe200078e00ff */
[----:B------:R-:W-:Y:S01]  /*5d30*/  ISETP.GE.U32.AND.EX P1, PT, R3, UR5, PT, P1 ;  /* 0x0000000503007c0c */ /* 0x000fe2000bf26110 */
[----:B------:R-:W-:Y:S01]  /*5d40*/  IMAD.MOV.U32 R5, RZ, RZ, -0x1 ;  /* 0xffffffffff057424 */ /* 0x000fe200078e00ff */
[----:B------:R-:W-:-:S02]  /*5d50*/  @P3 LOP3.LUT R12, R12, 0x1, R11, 0x78, !PT ;  /* 0x000000010c0c3812 */ /* 0x000fc400078e780b */
[----:B0-----:R-:W-:-:S09]  /*5d60*/  PRMT R10, RZ, 0x7610, R10 ;  /* 0x00007610ff0a7816 */ /* 0x001fd2000000000a */
[----:B------:R-:W-:Y:S05]  /*5d70*/  @P1 BRA `(.L_x_115) ;  /* 0x00000004004c1947 */ /* 0x000fea0003800000 */
[----:B------:R-:W0:Y:S01]  /*5d80*/  S2R R17, SR_CTAID.X ;  /* 0x0000000000117919 */ /* 0x000e220000002500 */
[----:B------:R-:W-:Y:S01]  /*5d90*/  ULDC.64 UR4, c[0x0][0x628] ;  /* 0x00018a0000047ab9 */ /* 0x000fe20000000a00 */
[----:B------:R-:W1:Y:S01]  /*5da0*/  LDC R18, c[0x0][0x144] ;  /* 0x00005100ff127b82 */ /* 0x000e620000000800 */
[----:B------:R-:W-:Y:S01]  /*5db0*/  ISETP.NE.U32.AND P1, PT, RZ, UR4, PT ;  /* 0x00000004ff007c0c */ /* 0x000fe2000bf25070 */
[----:B------:R-:W2:Y:S01]  /*5dc0*/  S2R R6, SR_CTAID.Y ;  /* 0x0000000000067919 */ /* 0x000ea20000002600 */
[----:B------:R-:W-:Y:S01]  /*5dd0*/  ULDC UR6, c[0x0][0x150] ;  /* 0x0000540000067ab9 */ /* 0x000fe20000000800 */
[----:B------:R-:W-:Y:S01]  /*5de0*/  ULDC UR7, c[0x0][0x630] ;  /* 0x00018c0000077ab9 */ /* 0x000fe20000000800 */
[----:B------:R-:W-:Y:S01]  /*5df0*/  ISETP.NE.AND.EX P1, PT, RZ, UR5, PT, P1 ;  /* 0x00000005ff007c0c */ /* 0x000fe2000bf25310 */
[----:B------:R-:W-:Y:S01]  /*5e00*/  IMAD.MOV.U32 R4, RZ, RZ, R2 ;  /* 0x000000ffff047224 */ /* 0x000fe200078e0002 */
[----:B0-----:R-:W-:-:S05]  /*5e10*/  I2FP.F32.U32 R5, R17 ;  /* 0x0000001100057245 */ /* 0x001fca0000201000 */
[----:B------:R-:W-:Y:S01]  /*5e20*/  FMUL R20, R5, UR6 ;  /* 0x0000000605147c20 */ /* 0x000fe20008400000 */
[----:B------:R-:W-:-:S05]  /*5e30*/  IMAD.MOV.U32 R5, RZ, RZ, R3 ;  /* 0x000000ffff057224 */ /* 0x000fca00078e0003 */
[----:B--2---:R-:W-:Y:S05]  /*5e40*/  @!P1 BRA `(.L_x_116) ;  /* 0x0000000000289947 */ /* 0x004fea0003800000 */
[----:B------:R-:W-:Y:S02]  /*5e50*/  ULDC UR6, c[0x0][0x634] ;  /* 0x00018d0000067ab9 */ /* 0x000fe40000000800 */
[----:B------:R-:W-:-:S05]  /*5e60*/  IADD3 R5, P1, R2, UR6, RZ ;  /* 0x0000000602057c10 */ /* 0x000fca000ff3e0ff */
[----:B------:R-:W-:-:S04]  /*5e70*/  IMAD.X R19, RZ, RZ, R3, P1 ;  /* 0x000000ffff137224 */ /* 0x000fc800008e0603 */
[----:B------:R-:W-:-:S04]  /*5e80*/  IMAD.WIDE.U32 R10, R19, UR4, RZ ;  /* 0x00000004130a7c25 */ /* 0x000fc8000f8e00ff */
[----:B------:R-:W-:-:S04]  /*5e90*/  IMAD.WIDE.U32 R10, P1, R5, UR5, R10 ;  /* 0x00000005050a7c25 */ /* 0x000fc8000f82000a */
[----:B------:R-:W-:-:S04]  /*5ea0*/  IMAD.WIDE.U32 R4, R5, UR4, RZ ;  /* 0x0000000405047c25 */ /* 0x000fc8000f8e00ff */
[----:B------:R-:W-:Y:S01]  /*5eb0*/  IMAD.MOV.U32 R4, RZ, RZ, R11 ;  /* 0x000000ffff047224 */ /* 0x000fe200078e000b */
[----:B------:R-:W-:Y:S01]  /*5ec0*/  IADD3 RZ, P3, R5, R10, RZ ;  /* 0x0000000a05ff7210 */ /* 0x000fe20007f7e0ff */
[----:B------:R-:W-:-:S04]  /*5ed0*/  IMAD.X R5, RZ, RZ, RZ, P1 ;  /* 0x000000ffff057224 */ /* 0x000fc800008e06ff */
[----:B------:R-:W-:-:S08]  /*5ee0*/  IMAD.WIDE.U32.X R4, R19, UR5, R4, P3 ;  /* 0x0000000513047c25 */ /* 0x000fd000098e0404 */
.L_x_116:
[--C-:B------:R-:W-:Y:S01]  /*5ef0*/  SHF.R.U64 R16, R4, UR7, R5.reuse ;  /* 0x0000000704107c19 */ /* 0x100fe20008001205 */
[----:B------:R-:W0:Y:S01]  /*5f00*/  F2I.U32.TRUNC.NTZ R20, R20 ;  /* 0x0000001400147305 */ /* 0x000e22000020f000 */
[----:B------:R-:W-:Y:S01]  /*5f10*/  SHF.R.U32.HI R4, RZ, UR7, R5 ;  /* 0x00000007ff047c19 */ /* 0x000fe20008011605 */
[----:B------:R-:W-:Y:S01]  /*5f20*/  ULDC.64 UR4, c[0x0][0x620] ;  /* 0x0001880000047ab9 */ /* 0x000fe20000000a00 */
[----:B------:R-:W-:Y:S01]  /*5f30*/  IADD3 R11, P1, RZ, -R16, RZ ;  /* 0x80000010ff0b7210 */ /* 0x000fe20007f3e0ff */
[----:B------:R-:W-:Y:S01]  /*5f40*/  ULDC.64 UR6, c[0x0][0x640] ;  /* 0x0001900000067ab9 */ /* 0x000fe20000000a00 */
[----:B------:R-:W2:Y:S03]  /*5f50*/  LDC R21, c[0x0][0x148] ;  /* 0x00005200ff157b82 */ /* 0x000ea60000000800 */
[----:B------:R-:W-:Y:S01]  /*5f60*/  IMAD.X R4, RZ, RZ, ~R4, P1 ;  /* 0x000000ffff047224 */ /* 0x000fe200008e0e04 */
[----:B------:R-:W-:-:S03]  /*5f70*/  ISETP.NE.U32.AND P1, PT, RZ, UR6, PT ;  /* 0x00000006ff007c0c */ /* 0x000fc6000bf25070 */
[----:B------:R-:W-:Y:S01]  /*5f80*/  IMAD R10, R4, UR4, RZ ;  /* 0x00000004040a7c24 */ /* 0x000fe2000f8e02ff */
[----:B------:R-:W-:Y:S01]  /*5f90*/  ISETP.NE.AND.EX P1, PT, RZ, UR7, PT, P1 ;  /* 0x00000007ff007c0c */ /* 0x000fe2000bf25310 */
[----:B------:R-:W-:Y:S01]  /*5fa0*/  IMAD.WIDE.U32 R4, R11, UR4, R2 ;  /* 0x000000040b047c25 */ /* 0x000fe2000f8e0002 */
[----:B------:R-:W-:-:S03]  /*5fb0*/  ULDC UR4, c[0x0][0x618] ;  /* 0x0001860000047ab9 */ /* 0x000fc60000000800 */
[----:B------:R-:W-:Y:S01]  /*5fc0*/  IMAD R11, R11, UR5, R10 ;  /* 0x000000050b0b7c24 */ /* 0x000fe2000f8e020a */
[----:B------:R-:W-:Y:S01]  /*5fd0*/  ULDC UR5, c[0x0][0x154] ;  /* 0x0000550000057ab9 */ /* 0x000fe20000000800 */
[----:B0-----:R-:W-:Y:S02]  /*5fe0*/  IMAD.MOV R10, RZ, RZ, -R20 ;  /* 0x000000ffff0a7224 */ /* 0x001fe400078e0a14 */
[----:B------:R-:W-:Y:S02]  /*5ff0*/  IMAD.IADD R5, R5, 0x1, R11 ;  /* 0x0000000105057824 */ /* 0x000fe400078e020b */
[----:B-1----:R-:W-:Y:S01]  /*6000*/  IMAD R17, R18, R10, R17 ;  /* 0x0000000a12117224 */ /* 0x002fe200078e0211 */
[----:B------:R-:W-:Y:S02]  /*6010*/  I2FP.F32.U32 R10, R6 ;  /* 0x00000006000a7245 */ /* 0x000fe40000201000 */
[--C-:B------:R-:W-:Y:S02]  /*6020*/  SHF.R.U64 R18, R4, UR4, R5.reuse ;  /* 0x0000000404127c19 */ /* 0x100fe40008001205 */
[----:B------:R-:W-:Y:S01]  /*6030*/  SHF.R.U32.HI R5, RZ, UR4, R5 ;  /* 0x00000004ff057c19 */ /* 0x000fe20008011605 */
[----:B------:R-:W-:Y:S01]  /*6040*/  FMUL R10, R10, UR5 ;  /* 0x000000050a0a7c20 */ /* 0x000fe20008400000 */
[----:B------:R-:W-:-:S02]  /*6050*/  ULDC UR4, c[0x0][0x608] ;  /* 0x0001820000047ab9 */ /* 0x000fc40000000800 */
[--C-:B------:R-:W-:Y:S01]  /*6060*/  SHF.R.U64 R20, R18, UR4, R5.reuse ;  /* 0x0000000412147c19 */ /* 0x100fe20008001205 */
[----:B------:R0:W1:Y:S01]  /*6070*/  F2I.U32.TRUNC.NTZ R22, R10 ;  /* 0x0000000a00167305 */ /* 0x000062000020f000 */
[----:B------:R-:W-:Y:S01]  /*6080*/  SHF.R.U32.HI R5, RZ, UR4, R5 ;  /* 0x00000004ff057c19 */ /* 0x000fe20008011605 */
[----:B------:R-:W-:-:S03]  /*6090*/  ULDC UR4, c[0x0][0x658] ;  /* 0x0001960000047ab9 */ /* 0x000fc60000000800 */
[--C-:B------:R-:W-:Y:S02]  /*60a0*/  SHF.R.U64 R19, R20, UR4, R5.reuse ;  /* 0x0000000414137c19 */ /* 0x100fe40008001205 */
[----:B------:R-:W-:-:S03]  /*60b0*/  SHF.R.U32.HI R23, RZ, UR4, R5 ;  /* 0x00000004ff177c19 */ /* 0x000fc60008011605 */
[----:B------:R-:W-:Y:S02]  /*60c0*/  IMAD.MOV.U32 R4, RZ, RZ, R19 ;  /* 0x000000ffff047224 */ /* 0x000fe400078e0013 */
[----:B------:R-:W-:Y:S01]  /*60d0*/  IMAD.MOV.U32 R5, RZ, RZ, R23 ;  /* 0x000000ffff057224 */ /* 0x000fe200078e0017 */
[----:B0-----:R-:W-:Y:S06]  /*60e0*/  @!P1 BRA `(.L_x_117) ;  /* 0x0000000000289947 */ /* 0x001fec0003800000 */
        /* <DEDUP_REMOVED lines=10> */
.L_x_117:
[----:B------:R-:W-:Y:S01]  /*6190*/  ULDC UR4, c[0x0][0x648] ;  /* 0x0001920000047ab9 */ /* 0x000fe20000000800 */
[----:B-1----:R-:W-:Y:S01]  /*61a0*/  IMAD.MOV R22, RZ, RZ, -R22 ;  /* 0x000000ffff167224 */ /* 0x002fe200078e0a16 */
[----:B------:R-:W-:Y:S01]  /*61b0*/  SHF.R.U64 R5, R4, UR4, R5 ;  /* 0x0000000404057c19 */ /* 0x000fe20008001205 */
[----:B------:R-:W-:Y:S01]  /*61c0*/  ULDC UR4, c[0x0][0x638] ;  /* 0x00018e0000047ab9 */ /* 0x000fe20000000800 */
[----:B------:R-:W-:Y:S01]  /*61d0*/  LOP3.LUT R4, R20, UR17, RZ, 0xc0, !PT ;  /* 0x0000001114047c12 */ /* 0x000fe2000f8ec0ff */
[----:B--2---:R-:W-:Y:S01]  /*61e0*/  @P4 IMAD R17, R21, R22, R6 ;  /* 0x0000001615114224 */ /* 0x004fe200078e0206 */
[----:B------:R-:W-:Y:S01]  /*61f0*/  LOP3.LUT R18, R18, UR16, RZ, 0xc0, !PT ;  /* 0x0000001012127c12 */ /* 0x000fe2000f8ec0ff */
[----:B------:R-:W-:Y:S01]  /*6200*/  IMAD.MOV R6, RZ, RZ, -R5 ;  /* 0x000000ffff067224 */ /* 0x000fe200078e0a05 */
[----:B------:R-:W-:Y:S01]  /*6210*/  ULDC UR5, c[0x0][0x610] ;  /* 0x0001840000057ab9 */ /* 0x000fe20000000800 */
[----:B------:R-:W-:Y:S02]  /*6220*/  IMAD R4, R5, UR18, R4 ;  /* 0x0000001205047c24 */ /* 0x000fe4000f8e0204 */
[----:B------:R-:W-:Y:S01]  /*6230*/  IMAD R19, R6, UR4, R19 ;  /* 0x0000000406137c24 */ /* 0x000fe2000f8e0213 */
[----:B------:R-:W-:Y:S01]  /*6240*/  ULDC UR4, c[0x0][0x600] ;  /* 0x0001800000047ab9 */ /* 0x000fe20000000800 */
[----:B------:R-:W-:-:S02]  /*6250*/  IMAD R17, R4, UR5, R17 ;  /* 0x0000000504117c24 */ /* 0x000fc4000f8e0211 */
[----:B------:R-:W-:Y:S02]  /*6260*/  IMAD R6, R19, UR4, R18 ;  /* 0x0000000413067c24 */ /* 0x000fe4000f8e0212 */
[----:B------:R-:W-:Y:S02]  /*6270*/  IMAD.MOV.U32 R10, RZ, RZ, 0x1 ;  /* 0x00000001ff0a7424 */ /* 0x000fe400078e00ff */
[----:B------:R-:W-:Y:S01]  /*6280*/  IMAD.MOV.U32 R5, RZ, RZ, R16 ;  /* 0x000000ffff057224 */ /* 0x000fe200078e0010 */
[----:B------:R-:W-:Y:S02]  /*6290*/  SEL R4, R6, R17, !P4 ;  /* 0x0000001106047207 */ /* 0x000fe40006000000 */
[----:B------:R-:W-:-:S07]  /*62a0*/  SEL R6, R17, R6, !P4 ;  /* 0x0000000611067207 */ /* 0x000fce0006000000 */
.L_x_115:
[----:B------:R-:W-:Y:S05]  /*62b0*/  BSYNC B1 ;  /* 0x0000000000017941 */ /* 0x000fea0003800000 */
.L_x_114:
[----:B------:R-:W-:-:S13]  /*62c0*/  LOP3.LUT P1, RZ, R10, 0xff, RZ, 0xc0, !PT ;  /* 0x000000ff0aff7812 */ /* 0x000fda000782c0ff */
[----:B------:R-:W-:Y:S05]  /*62d0*/  @P1 BRA `(.L_x_118) ;  /* 0xfffffff4004c1947 */ /* 0x000fea000383ffff */
[----:B------:R-:W-:Y:S05]  /*62e0*/  BSYNC B0 ;  /* 0x0000000000007941 */ /* 0x000fea0003800000 */
.L_x_106:
[----:B------:R-:W-:-:S03]  /*62f0*/  UMOV UR4, 0xffffffff ;  /* 0xffffffff00047882 */ /* 0x000fc60000000000 */
[----:B------:R-:W-:Y:S05]  /*6300*/  BRA.DIV UR4, `(.L_x_119) ;  /* 0x0000000604947947 */ /* 0x000fea000b800000 */
[----:B------:R-:W-:-:S13]  /*6310*/  ELECT P0, URZ, PT ;  /* 0x00000000003f782f */ /* 0x000fda0003800000 */
.L_x_137:
[----:B------:R-:W-:Y:S04]  /*6320*/  BSSY B0, `(.L_x_120) ;  /* 0x000003d000007945 */ /* 0x000fe80003800000 */
[----:B------:R-:W-:Y:S05]  /*6330*/  @!P0 BRA `(.L_x_121) ;  /* 0x0000000000ec8947 */ /* 0x000fea0003800000 */
[----:B------:R-:W-:-:S04]  /*6340*/  LOP3.LUT R7, R7, 0x2, RZ, 0xfc, !PT ;  /* 0x0000000207077812 */ /* 0x000fc800078efcff */
[----:B------:R-:W-:-:S13]  /*6350*/  ISETP.NE.AND P0, PT, R7, 0x3, PT ;  /* 0x000000030700780c */ /* 0x000fda0003f05270 */
[----:B------:R-:W-:Y:S05]  /*6360*/  @!P0 BRA `(.L_x_122) ;  /* 0x0000000000048947 */ /* 0x000fea0003800000 */
[----:B------:R-:W-:Y:S01]  /*6370*/  BPT.TRAP 0x1 ;  /* 0x000000040000795c */ /* 0x000fe20000300000 */
.L_x_122:
[----:B------:R-:W0:Y:S01]  /*6380*/  S2R R3, SR_CgaCtaId ;  /* 0x0000000000037919 */ /* 0x000e220000008800 */
[----:B------:R-:W-:Y:S02]  /*6390*/  MOV R0, 0x400 ;  /* 0x0000040000007802 */ /* 0x000fe40000000f00 */
[----:B------:R-:W-:Y:S02]  /*63a0*/  SHF.L.U32 R2, R12, 0x1f, RZ ;  /* 0x0000001f0c027819 */ /* 0x000fe400000006ff */
[----:B0-----:R-:W-:-:S05]  /*63b0*/  LEA R0, R3, R0, 0x18 ;  /* 0x0000000003007211 */ /* 0x001fca00078ec0ff */
[----:B------:R-:W-:-:S04]  /*63c0*/  VIADD R0, R0, 0x30 ;  /* 0x0000003000007836 */ /* 0x000fc80000000000 */
[C---:B------:R-:W-:Y:S02]  /*63d0*/  IMAD R5, R15.reuse, 0x8, R0 ;  /* 0x000000080f057824 */ /* 0x040fe400078e0200 */
[----:B------:R-:W-:Y:S02]  /*63e0*/  VIADD R15, R15, 0x1 ;  /* 0x000000010f0f7836 */ /* 0x000fe40000000000 */
[----:B------:R-:W0:Y:S03]  /*63f0*/  SYNCS.PHASECHK.TRANS64.TRYWAIT P0, [R5+URZ], R2 ;  /* 0x00000002050075a7 */ /* 0x000e26000800017f */
[----:B------:R-:W-:-:S04]  /*6400*/  ISETP.NE.AND P1, PT, R15, 0x6, PT ;  /* 0x000000060f00780c */ /* 0x000fc80003f25270 */
[----:B------:R-:W-:Y:S02]  /*6410*/  SEL R3, RZ, 0x1, P1 ;  /* 0x00000001ff037807 */ /* 0x000fe40000800000 */
[----:B------:R-:W-:Y:S02]  /*6420*/  SEL R15, R15, RZ, P1 ;  /* 0x000000ff0f0f7207 */ /* 0x000fe40000800000 */
[----:B------:R-:W-:-:S03]  /*6430*/  LOP3.LUT R12, R12, R3, RZ, 0x3c, !PT ;  /* 0x000000030c0c7212 */ /* 0x000fc600078e3cff */
[----:B------:R-:W-:Y:S01]  /*6440*/  IMAD R7, R15, 0x8, R0 ;  /* 0x000000080f077824 */ /* 0x000fe200078e0200 */
[----:B------:R-:W-:Y:S01]  /*6450*/  SHF.L.U32 R4, R12, 0x1f, RZ ;  /* 0x0000001f0c047819 */ /* 0x000fe200000006ff */
[----:B0-----:R-:W-:Y:S06]  /*6460*/  @!P0 BRA `(.L_x_123) ;  /* 0x0000000400608947 */ /* 0x001fec0003800000 */
.L_x_138:
[----:B------:R-:W1:Y:S01]  /*6470*/  SYNCS.PHASECHK.TRANS64.TRYWAIT P0, [R7+URZ], R4 ;  /* 0x00000004070075a7 */ /* 0x000e62000800017f */
[----:B0-----:R-:W-:-:S05]  /*6480*/  VIADD R2, R15, 0x1 ;  /* 0x000000010f027836 */ /* 0x001fca0000000000 */
[----:B------:R-:W-:-:S04]  /*6490*/  ISETP.NE.AND P1, PT, R2, 0x6, PT ;  /* 0x000000060200780c */ /* 0x000fc80003f25270 */
[----:B------:R-:W-:Y:S02]  /*64a0*/  SEL R3, RZ, 0x1, P1 ;  /* 0x00000001ff037807 */ /* 0x000fe40000800000 */
[----:B------:R-:W-:Y:S02]  /*64b0*/  SEL R9, R2, RZ, P1 ;  /* 0x000000ff02097207 */ /* 0x000fe40000800000 */
[----:B------:R-:W-:-:S03]  /*64c0*/  LOP3.LUT R12, R12, R3, RZ, 0x3c, !PT ;  /* 0x000000030c0c7212 */ /* 0x000fc600078e3cff */
[----:B------:R-:W-:Y:S01]  /*64d0*/  IMAD R6, R9, 0x8, R0 ;  /* 0x0000000809067824 */ /* 0x000fe200078e0200 */
[----:B------:R-:W-:Y:S01]  /*64e0*/  SHF.L.U32 R5, R12, 0x1f, RZ ;  /* 0x0000001f0c057819 */ /* 0x000fe200000006ff */
[----:B-1----:R-:W-:Y:S06]  /*64f0*/  @!P0 BRA `(.L_x_124) ;  /* 0x0000000400508947 */ /* 0x002fec0003800000 */
.L_x_139:
[----:B------:R-:W1:Y:S01]  /*6500*/  SYNCS.PHASECHK.TRANS64.TRYWAIT P0, [R6+URZ], R5 ;  /* 0x00000005060075a7 */ /* 0x000e62000800017f */
[----:B------:R-:W-:-:S05]  /*6510*/  VIADD R2, R9, 0x1 ;  /* 0x0000000109027836 */ /* 0x000fca0000000000 */
[----:B------:R-:W-:-:S04]  /*6520*/  ISETP.NE.AND P1, PT, R2, 0x6, PT ;  /* 0x000000060200780c */ /* 0x000fc80003f25270 */
[----:B------:R-:W-:Y:S02]  /*6530*/  SEL R3, RZ, 0x1, P1 ;  /* 0x00000001ff037807 */ /* 0x000fe40000800000 */
[----:B0-----:R-:W-:Y:S02]  /*6540*/  SEL R7, R2, RZ, P1 ;  /* 0x000000ff02077207 */ /* 0x001fe40000800000 */
[----:B------:R-:W-:-:S03]  /*6550*/  LOP3.LUT R12, R12, R3, RZ, 0x3c, !PT ;  /* 0x000000030c0c7212 */ /* 0x000fc600078e3cff */
[----:B------:R-:W-:Y:S01]  /*6560*/  IMAD R9, R7, 0x8, R0 ;  /* 0x0000000807097824 */ /* 0x000fe200078e0200 */
[----:B------:R-:W-:Y:S01]  /*6570*/  SHF.L.U32 R4, R12, 0x1f, RZ ;  /* 0x0000001f0c047819 */ /* 0x000fe200000006ff */
[----:B-1----:R-:W-:Y:S06]  /*6580*/  @!P0 BRA `(.L_x_125) ;  /* 0x0000000400408947 */ /* 0x002fec0003800000 */
.L_x_140:
[----:B------:R-:W1:Y:S01]  /*6590*/  SYNCS.PHASECHK.TRANS64.TRYWAIT P0, [R9+URZ], R4 ;  /* 0x00000004090075a7 */ /* 0x000e62000800017f */
[----:B------:R-:W-:-:S05]  /*65a0*/  VIADD R2, R7, 0x1 ;  /* 0x0000000107027836 */ /* 0x000fca0000000000 */
[----:B------:R-:W-:-:S04]  /*65b0*/  ISETP.NE.AND P1, PT, R2, 0x6, PT ;  /* 0x000000060200780c */ /* 0x000fc80003f25270 */
[----:B------:R-:W-:Y:S02]  /*65c0*/  SEL R3, RZ, 0x1, P1 ;  /* 0x00000001ff037807 */ /* 0x000fe40000800000 */
[----:B------:R-:W-:Y:S02]  /*65d0*/  SEL R7, R2, RZ, P1 ;  /* 0x000000ff02077207 */ /* 0x000fe40000800000 */
[----:B------:R-:W-:-:S03]  /*65e0*/  LOP3.LUT R11, R12, R3, RZ, 0x3c, !PT ;  /* 0x000000030c0b7212 */ /* 0x000fc600078e3cff */
[----:B0-----:R-:W-:Y:S01]  /*65f0*/  IMAD R6, R7, 0x8, R0 ;  /* 0x0000000807067824 */ /* 0x001fe200078e0200 */
[----:B------:R-:W-:Y:S01]  /*6600*/  SHF.L.U32 R5, R11, 0x1f, RZ ;  /* 0x0000001f0b057819 */ /* 0x000fe200000006ff */
[----:B-1----:R-:W-:Y:S06]  /*6610*/  @!P0 BRA `(.L_x_126) ;  /* 0x0000000400308947 */ /* 0x002fec0003800000 */
.L_x_141:
[----:B------:R-:W1:Y:S01]  /*6620*/  SYNCS.PHASECHK.TRANS64.TRYWAIT P0, [R6+URZ], R5 ;  /* 0x00000005060075a7 */ /* 0x000e62000800017f */
[----:B------:R-:W-:-:S05]  /*6630*/  VIADD R2, R7, 0x1 ;  /* 0x0000000107027836 */ /* 0x000fca0000000000 */
[----:B------:R-:W-:-:S04]  /*6640*/  ISETP.NE.AND P1, PT, R2, 0x6, PT ;  /* 0x000000060200780c */ /* 0x000fc80003f25270 */
[----:B0-----:R-:W-:Y:S02]  /*6650*/  SEL R4, RZ, 0x1, P1 ;  /* 0x00000001ff047807 */ /* 0x001fe40000800000 */
[----:B------:R-:W-:Y:S02]  /*6660*/  SEL R3, R2, RZ, P1 ;  /* 0x000000ff02037207 */ /* 0x000fe40000800000 */
[----:B------:R-:W-:Y:S01]  /*6670*/  LOP3.LUT R4, R11, R4, RZ, 0x3c, !PT ;  /* 0x000000040b047212 */ /* 0x000fe200078e3cff */
[----:B-1----:R-:W-:Y:S06]  /*6680*/  @!P0 BRA `(.L_x_127) ;  /* 0x0000000400288947 */ /* 0x002fec0003800000 */
.L_x_142:
[----:B------:R-:W-:Y:S01]  /*6690*/  IMAD R3, R3, 0x8, R0 ;  /* 0x0000000803037824 */ /* 0x000fe200078e0200 */
[----:B------:R-:W-:-:S07]  /*66a0*/  SHF.L.U32 R0, R4, 0x1f, RZ ;  /* 0x0000001f04007819 */ /* 0x000fce00000006ff */
.L_x_128:
[----:B-1----:R1:W2:Y:S02]  /*66b0*/  SYNCS.PHASECHK.TRANS64.TRYWAIT P0, [R3+URZ], R0 ;  /* 0x00000000030075a7 */ /* 0x0022a4000800017f */
[----:B--2---:R-:W-:Y:S05]  /*66c0*/  @!P0 NANOSLEEP.SYNCS 0x989680 ;  /* 0x009896800000895d */ /* 0x004fea0003900000 */
[----:B------:R-:W2:Y:S02]  /*66d0*/  @!P0 SYNCS.PHASECHK.TRANS64 P0, [R3+URZ], R0 ;  /* 0x00000000030085a7 */ /* 0x000ea4000800007f */
[----:B--2---:R-:W-:Y:S05]  /*66e0*/  @!P0 BRA `(.L_x_128) ;  /* 0xfffffffc00f08947 */ /* 0x004fea000383ffff */
.L_x_121:
[----:B------:R-:W-:Y:S05]  /*66f0*/  BSYNC B0 ;  /* 0x0000000000007941 */ /* 0x000fea0003800000 */
.L_x_120:
[----:B------:R-:W-:Y:S05]  /*6700*/  EXIT ;  /* 0x000000000000794d */ /* 0x000fea0003800000 */
.L_x_15:
[----:B0-----:R-:W-:-:S04]  /*6710*/  IMAD.U32 R15, RZ, RZ, UR11 ;  /* 0x0000000bff0f7e24 */ /* 0x001fc8000f8e00ff */
[----:B------:R0:W1:Y:S03]  /*6720*/  SYNCS.PHASECHK.TRANS64.TRYWAIT P0, [R15+URZ+-0x8], R14 ;  /* 0xfffff80e0f0075a7 */ /* 0x000066000800017f */
[----:B-1----:R-:W-:Y:S05]  /*6730*/  @!P0 NANOSLEEP.SYNCS 0x989680 ;  /* 0x009896800000895d */ /* 0x002fea0003900000 */
[----:B------:R-:W1:Y:S02]  /*6740*/  @!P0 SYNCS.PHASECHK.TRANS64 P0, [R15+URZ+-0x8], R14 ;  /* 0xfffff80e0f0085a7 */ /* 0x000e64000800007f */
[----:B-1----:R-:W-:Y:S05]  /*6750*/  @!P0 BRA `(.L_x_15) ;  /* 0xfffffffc00ec8947 */ /* 0x002fea000383ffff */
[----:B------:R-:W-:Y:S05]  /*6760*/  BRA `(.L_x_129) ;  /* 0xffffffac00687947 */ /* 0x000fea000383ffff */
.L_x_20:
[----:B-1----:R-:W-:-:S04]  /*6770*/  IMAD.U32 R15, RZ, RZ, UR6 ;  /* 0x00000006ff0f7e24 */ /* 0x002fc8000f8e00ff */
[----:B------:R1:W2:Y:S03]  /*6780*/  SYNCS.PHASECHK.TRANS64.TRYWAIT P0, [R15+URZ], R14 ;  /* 0x0000000e0f0075a7 */ /* 0x0002a6000800017f */
[----:B--2---:R-:W-:Y:S05]  /*6790*/  @!P0 NANOSLEEP.SYNCS 0x989680 ;  /* 0x009896800000895d */ /* 0x004fea0003900000 */
[----:B------:R-:W2:Y:S02]  /*67a0*/  @!P0 SYNCS.PHASECHK.TRANS64 P0, [R15+URZ], R14 ;  /* 0x0000000e0f0085a7 */ /* 0x000ea4000800007f */
[----:B--2---:R-:W-:Y:S05]  /*67b0*/  @!P0 BRA `(.L_x_20) ;  /* 0xfffffffc00ec8947 */ /* 0x004fea000383ffff */
[----:B------:R-:W-:Y:S05]  /*67c0*/  BRA `(.L_x_19) ;  /* 0xffffffb000107947 */ /* 0x000fea000383ffff */
.L_x_26:
[----:B-1----:R-:W-:-:S04]  /*67d0*/  IMAD.U32 R16, RZ, RZ, UR16 ;  /* 0x00000010ff107e24 */ /* 0x002fc8000f8e00ff */
[----:B------:R1:W2:Y:S03]  /*67e0*/  SYNCS.PHASECHK.TRANS64.TRYWAIT P0, [R16+URZ], R15 ;  /* 0x0000000f100075a7 */ /* 0x0002a6000800017f */
[----:B--2---:R-:W-:Y:S05]  /*67f0*/  @!P0 NANOSLEEP.SYNCS 0x989680 ;  /* 0x009896800000895d */ /* 0x004fea0003900000 */
[----:B------:R-:W2:Y:S02]  /*6800*/  @!P0 SYNCS.PHASECHK.TRANS64 P0, [R16+URZ], R15 ;  /* 0x0000000f100085a7 */ /* 0x000ea4000800007f */
[----:B--2---:R-:W-:Y:S05]  /*6810*/  @!P0 BRA `(.L_x_26) ;  /* 0xfffffffc00ec8947 */ /* 0x004fea000383ffff */
[----:B------:R-:W-:Y:S05]  /*6820*/  BRA `(.L_x_25) ;  /* 0xffffffb400947947 */ /* 0x000fea000383ffff */
.L_x_34:
[----:B0-----:R-:W-:-:S04]  /*6830*/  IMAD.U32 R15, RZ, RZ, UR11 ;  /* 0x0000000bff0f7e24 */ /* 0x001fc8000f8e00ff */
[----:B------:R0:W1:Y:S03]  /*6840*/  SYNCS.PHASECHK.TRANS64.TRYWAIT P0, [R15+URZ+0x8], R14 ;  /* 0x0000080e0f0075a7 */ /* 0x000066000800017f */
[----:B-1----:R-:W-:Y:S05]  /*6850*/  @!P0 NANOSLEEP.SYNCS 0x989680 ;  /* 0x009896800000895d */ /* 0x002fea0003900000 */
[----:B------:R-:W1:Y:S02]  /*6860*/  @!P0 SYNCS.PHASECHK.TRANS64 P0, [R15+URZ+0x8], R14 ;  /* 0x0000080e0f0085a7 */ /* 0x000e64000800007f */
[----:B-1----:R-:W-:Y:S05]  /*6870*/  @!P0 BRA `(.L_x_34) ;  /* 0xfffffffc00ec8947 */ /* 0x002fea000383ffff */
[----:B------:R-:W-:Y:S05]  /*6880*/  BRA `(.L_x_130) ;  /* 0xffffffbc00fc7947 */ /* 0x000fea000383ffff */
.L_x_107:
[----:B------:R-:W-:Y:S01]  /*6890*/  BSSY B1, `(.L_x_131) ;  /* 0x0000006000017945 */ /* 0x000fe20003800000 */
[----:B------:R-:W-:-:S07]  /*68a0*/  IMAD.MOV.U32 R10, RZ, RZ, -0x1 ;  /* 0xffffffffff0a7424 */ /* 0x000fce00078e00ff */
[----:B------:R-:W-:Y:S05]  /*68b0*/  WARPSYNC.COLLECTIVE R10, `(.L_x_132) ;  /* 0x000000000a0c7348 */ /* 0x000fea0003c00000 */
[----:B------:R-:W-:Y:S02]  /*68c0*/  ELECT P1, UR62, PT ;  /* 0x00000000003e782f */ /* 0x000fe40003820000 */
[----:B------:R-:W-:Y:S01]  /*68d0*/  MOV R10, UR62 ;  /* 0x0000003e000a7c02 */ /* 0x000fe20008000f00 */
[----:B------:R-:W-:Y:S10]  /*68e0*/  ENDCOLLECTIVE ;  /* 0x000000000000791b */ /* 0x000ff40003800000 */
.L_x_132:
[----:B------:R-:W-:Y:S05]  /*68f0*/  BSYNC B1 ;  /* 0x0000000000017941 */ /* 0x000fea0003800000 */
.L_x_131:
[----:B------:R-:W-:Y:S05]  /*6900*/  BRA `(.L_x_133) ;  /* 0xffffffec00cc7947 */ /* 0x000fea000383ffff */
.L_x_110:
[----:B-1----:R1:W2:Y:S02]  /*6910*/  SYNCS.PHASECHK.TRANS64.TRYWAIT P1, [R19+URZ+0x30], R10 ;  /* 0x0000300a130075a7 */ /* 0x0022a4000802017f */
[----:B--2---:R-:W-:Y:S05]  /*6920*/  @!P1 NANOSLEEP.SYNCS 0x989680 ;  /* 0x009896800000995d */ /* 0x004fea0003900000 */
[----:B------:R-:W2:Y:S02]  /*6930*/  @!P1 SYNCS.PHASECHK.TRANS64 P1, [R19+URZ+0x30], R10 ;  /* 0x0000300a130095a7 */ /* 0x000ea4000802007f */
[----:B--2---:R-:W-:Y:S05]  /*6940*/  @!P1 BRA `(.L_x_110) ;  /* 0xfffffffc00f09947 */ /* 0x004fea000383ffff */
[----:B------:R-:W-:Y:S05]  /*6950*/  BRA `(.L_x_134) ;  /* 0xfffffff000007947 */ /* 0x000fea000383ffff */
.L_x_119:
[----:B------:R-:W-:Y:S01]  /*6960*/  BSSY B0, `(.L_x_135) ;  /* 0x0000006000007945 */ /* 0x000fe20003800000 */
[----:B------:R-:W-:-:S07]  /*6970*/  IMAD.MOV.U32 R10, RZ, RZ, -0x1 ;  /* 0xffffffffff0a7424 */ /* 0x000fce00078e00ff */
[----:B------:R-:W-:Y:S05]  /*6980*/  WARPSYNC.COLLECTIVE R10, `(.L_x_136) ;  /* 0x000000000a0c7348 */ /* 0x000fea0003c00000 */
[----:B------:R-:W-:Y:S02]  /*6990*/  ELECT P1, UR62, PT ;  /* 0x00000000003e782f */ /* 0x000fe40003820000 */
[----:B------:R-:W-:Y:S01]  /*69a0*/  MOV R10, UR62 ;  /* 0x0000003e000a7c02 */ /* 0x000fe20008000f00 */
[----:B------:R-:W-:Y:S10]  /*69b0*/  ENDCOLLECTIVE ;  /* 0x000000000000791b */ /* 0x000ff40003800000 */
.L_x_136:
[----:B------:R-:W-:Y:S05]  /*69c0*/  BSYNC B0 ;  /* 0x0000000000007941 */ /* 0x000fea0003800000 */
.L_x_135:
[----:B------:R-:W-:Y:S01]  /*69d0*/  PLOP3.LUT P0, PT, P1, PT, PT, 0x80, 0x0 ;  /* 0x000000000000781c */ /* 0x000fe20000f0f070 */
[----:B------:R-:W-:-:S12]  /*69e0*/  BRA `(.L_x_137) ;  /* 0xfffffff8004c7947 */ /* 0x000fd8000383ffff */
.L_x_123:
[----:B0-----:R0:W1:Y:S02]  /*69f0*/  SYNCS.PHASECHK.TRANS64.TRYWAIT P0, [R5+URZ], R2 ;  /* 0x00000002050075a7 */ /* 0x001064000800017f */
[----:B-1----:R-:W-:Y:S05]  /*6a00*/  @!P0 NANOSLEEP.SYNCS 0x989680 ;  /* 0x009896800000895d */ /* 0x002fea0003900000 */
[----:B------:R-:W1:Y:S02]  /*6a10*/  @!P0 SYNCS.PHASECHK.TRANS64 P0, [R5+URZ], R2 ;  /* 0x00000002050085a7 */ /* 0x000e64000800007f */
[----:B-1----:R-:W-:Y:S05]  /*6a20*/  @!P0 BRA `(.L_x_123) ;  /* 0xfffffffc00f08947 */ /* 0x002fea000383ffff */
[----:B------:R-:W-:Y:S05]  /*6a30*/  BRA `(.L_x_138) ;  /* 0xfffffff8008c7947 */ /* 0x000fea000383ffff */
.L_x_124:
[----:B0-----:R0:W1:Y:S02]  /*6a40*/  SYNCS.PHASECHK.TRANS64.TRYWAIT P0, [R7+URZ], R4 ;  /* 0x00000004070075a7 */ /* 0x001064000800017f */
[----:B-1----:R-:W-:Y:S05]  /*6a50*/  @!P0 NANOSLEEP.SYNCS 0x989680 ;  /* 0x009896800000895d */ /* 0x002fea0003900000 */
[----:B------:R-:W1:Y:S02]  /*6a60*/  @!P0 SYNCS.PHASECHK.TRANS64 P0, [R7+URZ], R4 ;  /* 0x00000004070085a7 */ /* 0x000e64000800007f */
[----:B-1----:R-:W-:Y:S05]  /*6a70*/  @!P0 BRA `(.L_x_124) ;  /* 0xfffffffc00f08947 */ /* 0x002fea000383ffff */
[----:B------:R-:W-:Y:S05]  /*6a80*/  BRA `(.L_x_139) ;  /* 0xfffffff8009c7947 */ /* 0x000fea000383ffff */
.L_x_125:
[----:B0-----:R0:W1:Y:S02]  /*6a90*/  SYNCS.PHASECHK.TRANS64.TRYWAIT P0, [R6+URZ], R5 ;  /* 0x00000005060075a7 */ /* 0x001064000800017f */
[----:B-1----:R-:W-:Y:S05]  /*6aa0*/  @!P0 NANOSLEEP.SYNCS 0x989680 ;  /* 0x009896800000895d */ /* 0x002fea0003900000 */
[----:B------:R-:W1:Y:S02]  /*6ab0*/  @!P0 SYNCS.PHASECHK.TRANS64 P0, [R6+URZ], R5 ;  /* 0x00000005060085a7 */ /* 0x000e64000800007f */
[----:B-1----:R-:W-:Y:S05]  /*6ac0*/  @!P0 BRA `(.L_x_125) ;  /* 0xfffffffc00f08947 */ /* 0x002fea000383ffff */
[----:B------:R-:W-:Y:S05]  /*6ad0*/  BRA `(.L_x_140) ;  /* 0xfffffff800ac7947 */ /* 0x000fea000383ffff */
.L_x_126:
[----:B0-----:R0:W1:Y:S02]  /*6ae0*/  SYNCS.PHASECHK.TRANS64.TRYWAIT P0, [R9+URZ], R4 ;  /* 0x00000004090075a7 */ /* 0x001064000800017f */
[----:B-1----:R-:W-:Y:S05]  /*6af0*/  @!P0 NANOSLEEP.SYNCS 0x989680 ;  /* 0x009896800000895d */ /* 0x002fea0003900000 */
[----:B------:R-:W1:Y:S02]  /*6b00*/  @!P0 SYNCS.PHASECHK.TRANS64 P0, [R9+URZ], R4 ;  /* 0x00000004090085a7 */ /* 0x000e64000800007f */
[----:B-1----:R-:W-:Y:S05]  /*6b10*/  @!P0 BRA `(.L_x_126) ;  /* 0xfffffffc00f08947 */ /* 0x002fea000383ffff */
[----:B------:R-:W-:Y:S05]  /*6b20*/  BRA `(.L_x_141) ;  /* 0xfffffff800bc7947 */ /* 0x000fea000383ffff */
.L_x_127:
[----:B0-----:R0:W1:Y:S02]  /*6b30*/  SYNCS.PHASECHK.TRANS64.TRYWAIT P0, [R6+URZ], R5 ;  /* 0x00000005060075a7 */ /* 0x001064000800017f */
[----:B-1----:R-:W-:Y:S05]  /*6b40*/  @!P0 NANOSLEEP.SYNCS 0x989680 ;  /* 0x009896800000895d */ /* 0x002fea0003900000 */
[----:B------:R-:W1:Y:S02]  /*6b50*/  @!P0 SYNCS.PHASECHK.TRANS64 P0, [R6+URZ], R5 ;  /* 0x00000005060085a7 */ /* 0x000e64000800007f */
[----:B-1----:R-:W-:Y:S05]  /*6b60*/  @!P0 BRA `(.L_x_127) ;  /* 0xfffffffc00f08947 */ /* 0x002fea000383ffff */
[----:B------:R-:W-:Y:S05]  /*6b70*/  BRA `(.L_x_142) ;  /* 0xfffffff800c47947 */ /* 0x000fea000383ffff */
.L_x_143:
[----:B------:R-:W-:-:S00]  /*6b80*/  BRA `(.L_x_143) ;  /* 0xfffffffc00fc7947 */ /* 0x000fc0000383ffff */
[----:B------:R-:W-:-:S00]  /*6b90*/  NOP ;  /* 0x0000000000007918 */ /* 0x000fc00000000000 */
        /* <DEDUP_REMOVED lines=14> */
.L_x_144:


//--------------------- .nv.shared._ZN7cutlass13device_kernelINS_4gemm6kernel13GemmUniversalIN4cute5tupleIJiiiiEEENS1_10collective13CollectiveMmaINS1_37MainloopSm90TmaGmmaWarpSpecializedFP8ILi6ENS5_IJNS4_1CILi1EEESB_SB_EEENS1_32KernelTmaWarpSpecializedPingpongEEENS5_IJNSA_ILi64EEESF_NSA_ILi128EEEEEENS_12float_e5m2_tENS5_IJlSB_lEEESI_SJ_NS4_8TiledMMAINS4_8MMA_AtomIJNS4_4SM904GMMA30MMA_64x64x32_F32E5M2E5M2_SS_TNILNSN_7ScaleInE1ELSP_1EEEEEENS4_6LayoutISC_NS5_IJNSA_ILi0EEEST_ST_EEEEENS5_IJNS4_10UnderscoreESW_SW_EEEEENS4_13SM90_TMA_LOADENS4_14ComposedLayoutINS4_7SwizzleILi3ELi4ELi3EEENS4_18smem_ptr_flag_bitsILi8EEENSS_INS5_IJNSA_ILi8EEESG_EEENS5_IJSG_SB_EEEEEEEvNS4_8identityESZ_S19_vS1A_EENS_8epilogue10collective6detail29Sm90TmaWarpSpecializedAdapterINS1D_15DefaultEpilogueISI_SJ_SJ_NS1C_6thread17LinearCombinationISI_Li1EffLNS1H_9ScaleType4KindE0ELNS_15FloatRoundStyleE2ESI_EENS1_15EpilogueDefaultEEEEEvvEEEEvNT_6ParamsE --------------------------
	.section	.nv.shared._ZN7cutlass13device_kernelINS_4gemm6kernel13GemmUniversalIN4cute5tupleIJiiiiEEENS1_10collective13CollectiveMmaINS1_37MainloopSm90TmaGmmaWarpSpecializedFP8ILi6ENS5_IJNS4_1CILi1EEESB_SB_EEENS1_32KernelTmaWarpSpecializedPingpongEEENS5_IJNSA_ILi64EEESF_NSA_ILi128EEEEEENS_12float_e5m2_tENS5_IJlSB_lEEESI_SJ_NS4_8TiledMMAINS4_8MMA_AtomIJNS4_4SM904GMMA30MMA_64x64x32_F32E5M2E5M2_SS_TNILNSN_7ScaleInE1ELSP_1EEEEEENS4_6LayoutISC_NS5_IJNSA_ILi0EEEST_ST_EEEEENS5_IJNS4_10UnderscoreESW_SW_EEEEENS4_13SM90_TMA_LOADENS4_14ComposedLayoutINS4_7SwizzleILi3ELi4ELi3EEENS4_18smem_ptr_flag_bitsILi8EEENSS_INS5_IJNSA_ILi8EEESG_EEENS5_IJSG_SB_EEEEEEEvNS4_8identityESZ_S19_vS1A_EENS_8epilogue10collective6detail29Sm90TmaWarpSpecializedAdapterINS1D_15DefaultEpilogueISI_SJ_SJ_NS1C_6thread17LinearCombinationISI_Li1EffLNS1H_9ScaleType4KindE0ELNS_15FloatRoundStyleE2ESI_EENS1_15EpilogueDefaultEEEEEvvEEEEvNT_6ParamsE,"aw",@nobits
	.sectionflags	@""
	.align	16
	.zero		1024


//--------------------- .nv.shared.reserved.0     --------------------------
	.section	.nv.shared.reserved.0,"aw",@nobits
	.weak		__nv_reservedSMEM_offset_0_alias
	.size		__nv_reservedSMEM_offset_0_alias, 0, 0
	.other		__nv_reservedSMEM_offset_0_alias,@"STO_CUDA_RESERVED_SHARED STV_DEFAULT"
__nv_reservedSMEM_offset_0_alias:
	.zero		0


//--------------------- .nv.global                --------------------------
	.section	.nv.global,"aw",@nobits
.nv.global:
	.type		_ZN40_INTERNAL_6bdffad3_4_k_cu_9f7682b8_296174cute1_E,@object
	.size		_ZN40_INTERNAL_6bdffad3_4_k_cu_9f7682b8_296174cute1_E,(_ZN40_INTERNAL_6bdffad3_4_k_cu_9f7682b8_296174cuda3std3__45__cpo6cbeginE - _ZN40_INTERNAL_6bdffad3_4_k_cu_9f7682b8_296174cute1_E)
_ZN40_INTERNAL_6bdffad3_4_k_cu_9f7682b8_296174cute1_E:
	.zero		1
	.type		_ZN40_INTERNAL_6bdffad3_4_k_cu_9f7682b8_296174cuda3std3__45__cpo6cbeginE,@object
	.size		_ZN40_INTERNAL_6bdffad3_4_k_cu_9f7682b8_296174cuda3std3__45__cpo6cbeginE,(_ZN40_INTERNAL_6bdffad3_4_k_cu_9f7682b8_296174cuda3std3__48in_placeE - _ZN40_INTERNAL_6bdffad3_4_k_cu_9f7682b8_296174cuda3std3__45__cpo6cbeginE)
_ZN40_INTERNAL_6bdffad3_4_k_cu_9f7682b8_296174cuda3std3__45__cpo6cbeginE:
	.zero		1
	.type		_ZN40_INTERNAL_6bdffad3_4_k_cu_9f7682b8_296174cuda3std3__48in_placeE,@object
	.size		_ZN40_INTERNAL_6bdffad3_4_k_cu_9f7682b8_296174cuda3std3__48in_placeE,(_ZN40_INTERNAL_6bdffad3_4_k_cu_9f7682b8_296174cuda3std6ranges3__45__cpo9iter_moveE - _ZN40_INTERNAL_6bdffad3_4_k_cu_9f7682b8_296174cuda3std3__48in_placeE)
_ZN40_INTERNAL_6bdffad3_4_k_cu_9f7682b8_296174cuda3std3__48in_placeE:
	.zero		1
	.type		_ZN40_INTERNAL_6bdffad3_4_k_cu_9f7682b8_296174cuda3std6ranges3__45__cpo9iter_moveE,@object
	.size		_ZN40_INTERNAL_6bdffad3_4_k_cu_9f7682b8_296174cuda3std6ranges3__45__cpo9iter_moveE,(_ZN40_INTERNAL_6bdffad3_4_k_cu_9f7682b8_296174cuda3std3__45__cpo5beginE - _ZN40_INTERNAL_6bdffad3_4_k_cu_9f7682b8_296174cuda3std6ranges3__45__cpo9iter_moveE)
_ZN40_INTERNAL_6bdffad3_4_k_cu_9f7682b8_296174cuda3std6ranges3__45__cpo9iter_moveE:
	.zero		1
	.type		_ZN40_INTERNAL_6bdffad3_4_k_cu_9f7682b8_296174cuda3std3__45__cpo5beginE,@object
	.size		_ZN40_INTERNAL_6bdffad3_4_k_cu_9f7682b8_296174cuda3std3__45__cpo5beginE,(_ZN40_INTERNAL_6bdffad3_4_k_cu_9f7682b8_296174cuda3std3__442_GLOBAL__N__6bdffad3_4_k_cu_9f7682b8_296176ignoreE - _ZN40_INTERNAL_6bdffad3_4_k_cu_9f7682b8_296174cuda3std3__45__cpo5beginE)
_ZN40_INTERNAL_6bdffad3_4_k_cu_9f7682b8_296174cuda3std3__45__cpo5beginE:
	.zero		1
	.type		_ZN40_INTERNAL_6bdffad3_4_k_cu_9f7682b8_296174cuda3std3__442_GLOBAL__N__6bdffad3_4_k_cu_9f7682b8_296176ignoreE,@object
	.size		_ZN40_INTERNAL_6bdffad3_4_k_cu_9f7682b8_296174cuda3std3__442_GLOBAL__N__6bdffad3_4_k_cu_9f7682b8_296176ignoreE,(_ZN40_INTERNAL_6bdffad3_4_k_cu_9f7682b8_296174cute7productE - _ZN40_INTERNAL_6bdffad3_4_k_cu_9f7682b8_296174cuda3std3__442_GLOBAL__N__6bdffad3_4_k_cu_9f7682b8_296176ignoreE)
_ZN40_INTERNAL_6bdffad3_4_k_cu_9f7682b8_296174cuda3std3__442_GLOBAL__N__6bdffad3_4_k_cu_9f7682b8_296176ignoreE:
	.zero		1
	.type		_ZN40_INTERNAL_6bdffad3_4_k_cu_9f7682b8_296174cute7productE,@object
	.size		_ZN40_INTERNAL_6bdffad3_4_k_cu_9f7682b8_296174cute7productE,(_ZN40_INTERNAL_6bdffad3_4_k_cu_9f7682b8_296174cuda3std3__45__cpo3endE - _ZN40_INTERNAL_6bdffad3_4_k_cu_9f7682b8_296174cute7productE)
_ZN40_INTERNAL_6bdffad3_4_k_cu_9f7682b8_296174cute7productE:
	.zero		1
	.type		_ZN40_INTERNAL_6bdffad3_4_k_cu_9f7682b8_296174cuda3std3__45__cpo3endE,@object
	.size		_ZN40_INTERNAL_6bdffad3_4_k_cu_9f7682b8_296174cuda3std3__45__cpo3endE,(_ZN40_INTERNAL_6bdffad3_4_k_cu_9f7682b8_296174cuda3std3__419piecewise_constructE - _ZN40_INTERNAL_6bdffad3_4_k_cu_9f7682b8_296174cuda3std3__45__cpo3endE)
_ZN40_INTERNAL_6bdffad3_4_k_cu_9f7682b8_296174cuda3std3__45__cpo3endE:
	.zero		1
	.type		_ZN40_INTERNAL_6bdffad3_4_k_cu_9f7682b8_296174cuda3std3__419piecewise_constructE,@object
	.size		_ZN40_INTERNAL_6bdffad3_4_k_cu_9f7682b8_296174cuda3std3__419piecewise_constructE,(_ZN40_INTERNAL_6bdffad3_4_k_cu_9f7682b8_296174cuda3std3__45__cpo4cendE - _ZN40_INTERNAL_6bdffad3_4_k_cu_9f7682b8_296174cuda3std3__419piecewise_constructE)
_ZN40_INTERNAL_6bdffad3_4_k_cu_9f7682b8_296174cuda3std3__419piecewise_constructE:
	.zero		1
	.type		_ZN40_INTERNAL_6bdffad3_4_k_cu_9f7682b8_296174cuda3std3__45__cpo4cendE,@object
	.size		_ZN40_INTERNAL_6bdffad3_4_k_cu_9f7682b8_296174cuda3std3__45__cpo4cendE,(_ZN40_INTERNAL_6bdffad3_4_k_cu_9f7682b8_296174cuda3std6ranges3__45__cpo4swapE - _ZN40_INTERNAL_6bdffad3_4_k_cu_9f7682b8_296174cuda3std3__45__cpo4cendE)
_ZN40_INTERNAL_6bdffad3_4_k_cu_9f7682b8_296174cuda3std3__45__cpo4cendE:
	.zero		1
	.type		_ZN40_INTERNAL_6bdffad3_4_k_cu_9f7682b8_296174cuda3std6ranges3__45__cpo4swapE,@object
	.size		_ZN40_INTERNAL_6bdffad3_4_k_cu_9f7682b8_296174cuda3std6ranges3__45__cpo4swapE,(.L_7 - _ZN40_INTERNAL_6bdffad3_4_k_cu_9f7682b8_296174cuda3std6ranges3__45__cpo4swapE)
_ZN40_INTERNAL_6bdffad3_4_k_cu_9f7682b8_296174cuda3std6ranges3__45__cpo4swapE:
	.zero		1
.L_7:


//--------------------- .nv.constant0._ZN7cutlass13device_kernelINS_4gemm6kernel13GemmUniversalIN4cute5tupleIJiiiiEEENS1_10collective13CollectiveMmaINS1_37MainloopSm90TmaGmmaWarpSpecializedFP8ILi6ENS5_IJNS4_1CILi1EEESB_SB_EEENS1_32KernelTmaWarpSpecializedPingpongEEENS5_IJNSA_ILi64EEESF_NSA_ILi128EEEEEENS_12float_e5m2_tENS5_IJlSB_lEEESI_SJ_NS4_8TiledMMAINS4_8MMA_AtomIJNS4_4SM904GMMA30MMA_64x64x32_F32E5M2E5M2_SS_TNILNSN_7ScaleInE1ELSP_1EEEEEENS4_6LayoutISC_NS5_IJNSA_ILi0EEEST_ST_EEEEENS5_IJNS4_10UnderscoreESW_SW_EEEEENS4_13SM90_TMA_LOADENS4_14ComposedLayoutINS4_7SwizzleILi3ELi4ELi3EEENS4_18smem_ptr_flag_bitsILi8EEENSS_INS5_IJNSA_ILi8EEESG_EEENS5_IJSG_SB_EEEEEEEvNS4_8identityESZ_S19_vS1A_EENS_8epilogue10collective6detail29Sm90TmaWarpSpecializedAdapterINS1D_15DefaultEpilogueISI_SJ_SJ_NS1C_6thread17LinearCombinationISI_Li1EffLNS1H_9ScaleType4KindE0ELNS_15FloatRoundStyleE2ESI_EENS1_15EpilogueDefaultEEEEEvvEEEEvNT_6ParamsE --------------------------
	.section	.nv.constant0._ZN7cutlass13device_kernelINS_4gemm6kernel13GemmUniversalIN4cute5tupleIJiiiiEEENS1_10collective13CollectiveMmaINS1_37MainloopSm90TmaGmmaWarpSpecializedFP8ILi6ENS5_IJNS4_1CILi1EEESB_SB_EEENS1_32KernelTmaWarpSpecializedPingpongEEENS5_IJNSA_ILi64EEESF_NSA_ILi128EEEEEENS_12float_e5m2_tENS5_IJlSB_lEEESI_SJ_NS4_8TiledMMAINS4_8MMA_AtomIJNS4_4SM904GMMA30MMA_64x64x32_F32E5M2E5M2_SS_TNILNSN_7ScaleInE1ELSP_1EEEEEENS4_6LayoutISC_NS5_IJNSA_ILi0EEEST_ST_EEEEENS5_IJNS4_10UnderscoreESW_SW_EEEEENS4_13SM90_TMA_LOADENS4_14ComposedLayoutINS4_7SwizzleILi3ELi4ELi3EEENS4_18smem_ptr_flag_bitsILi8EEENSS_INS5_IJNSA_ILi8EEESG_EEENS5_IJSG_SB_EEEEEEEvNS4_8identityESZ_S19_vS1A_EENS_8epilogue10collective6detail29Sm90TmaWarpSpecializedAdapterINS1D_15DefaultEpilogueISI_SJ_SJ_NS1C_6thread17LinearCombinationISI_Li1EffLNS1H_9ScaleType4KindE0ELNS_15FloatRoundStyleE2ESI_EENS1_15EpilogueDefaultEEEEEvvEEEEvNT_6ParamsE,"a",@progbits
	.sectionflags	@""
	.align	4
.nv.constant0._ZN7cutlass13device_kernelINS_4gemm6kernel13GemmUniversalIN4cute5tupleIJiiiiEEENS1_10collective13CollectiveMmaINS1_37MainloopSm90TmaGmmaWarpSpecializedFP8ILi6ENS5_IJNS4_1CILi1EEESB_SB_EEENS1_32KernelTmaWarpSpecializedPingpongEEENS5_IJNSA_ILi64EEESF_NSA_ILi128EEEEEENS_12float_e5m2_tENS5_IJlSB_lEEESI_SJ_NS4_8TiledMMAINS4_8MMA_AtomIJNS4_4SM904GMMA30MMA_64x64x32_F32E5M2E5M2_SS_TNILNSN_7ScaleInE1ELSP_1EEEEEENS4_6LayoutISC_NS5_IJNSA_ILi0EEEST_ST_EEEEENS5_IJNS4_10UnderscoreESW_SW_EEEEENS4_13SM90_TMA_LOADENS4_14ComposedLayoutINS4_7SwizzleILi3ELi4ELi3EEENS4_18smem_ptr_flag_bitsILi8EEENSS_INS5_IJNSA_ILi8EEESG_EEENS5_IJSG_SB_EEEEEEEvNS4_8identityESZ_S19_vS1A_EENS_8epilogue10collective6detail29Sm90TmaWarpSpecializedAdapterINS1D_15DefaultEpilogueISI_SJ_SJ_NS1C_6thread17LinearCombinationISI_Li1EffLNS1H_9ScaleType4KindE0ELNS_15FloatRoundStyleE2ESI_EENS1_15EpilogueDefaultEEEEEvvEEEEvNT_6ParamsE:
	.zero		1664


//--------------------- SYMBOLS --------------------------

	.type		.nv.reservedSmem.offset0,@object
	.size		.nv.reservedSmem.offset0,0x4
